	.headerflags	@"EF_CUDA_TEXMODE_UNIFIED EF_CUDA_64BIT_ADDRESS EF_CUDA_SM86 EF_CUDA_VIRTUAL_SM(EF_CUDA_SM86)"
	.elftype	@"ET_EXEC"


//--------------------- .nv.info                  --------------------------
	.section	.nv.info,"",@"SHT_CUDA_INFO"
	.align	4


	//----- nvinfo : EIATTR_REGCOUNT
	.align		4
        /*0000*/ 	.byte	0x04, 0x2f
        /*0002*/ 	.short	(.L_1 - .L_0)
	.align		4
.L_0:
        /*0004*/ 	.word	index@(triton_mm)
        /*0008*/ 	.word	0x00000080


	//----- nvinfo : EIATTR_MAX_STACK_SIZE
	.align		4
.L_1:
        /*000c*/ 	.byte	0x04, 0x23
        /*000e*/ 	.short	(.L_3 - .L_2)
	.align		4
.L_2:
        /*0010*/ 	.word	index@(triton_mm)
        /*0014*/ 	.word	0x00000000


	//----- nvinfo : EIATTR_MIN_STACK_SIZE
	.align		4
.L_3:
        /*0018*/ 	.byte	0x04, 0x12
        /*001a*/ 	.short	(.L_5 - .L_4)
	.align		4
.L_4:
        /*001c*/ 	.word	index@(triton_mm)
        /*0020*/ 	.word	0x00000000


	//----- nvinfo : EIATTR_FRAME_SIZE
	.align		4
.L_5:
        /*0024*/ 	.byte	0x04, 0x11
        /*0026*/ 	.short	(.L_7 - .L_6)
	.align		4
.L_6:
        /*0028*/ 	.word	index@(triton_mm)
        /*002c*/ 	.word	0x00000000
.L_7:


//--------------------- .nv.info.triton_mm        --------------------------
	.section	.nv.info.triton_mm,"",@"SHT_CUDA_INFO"
	.align	4


	//----- nvinfo : EIATTR_CUDA_API_VERSION
	.align		4
        /*0000*/ 	.byte	0x04, 0x37
        /*0002*/ 	.short	(.L_9 - .L_8)
.L_8:
        /*0004*/ 	.word	0x0000007b


	//----- nvinfo : EIATTR_SW2861232_WAR
	.align		4
.L_9:
        /*0008*/ 	.byte	0x01, 0x35
	.zero		2


	//----- nvinfo : EIATTR_PARAM_CBANK
	.align		4
        /*000c*/ 	.byte	0x04, 0x0a
        /*000e*/ 	.short	(.L_11 - .L_10)
	.align		4
.L_10:
        /*0010*/ 	.word	index@(.nv.constant0.triton_mm)
        /*0014*/ 	.short	0x0160
        /*0016*/ 	.short	0x0024


	//----- nvinfo : EIATTR_CBANK_PARAM_SIZE
	.align		4
.L_11:
        /*0018*/ 	.byte	0x03, 0x19
        /*001a*/ 	.short	0x0024


	//----- nvinfo : EIATTR_KPARAM_INFO
	.align		4
        /*001c*/ 	.byte	0x04, 0x17
        /*001e*/ 	.short	(.L_13 - .L_12)
.L_12:
        /*0020*/ 	.word	0x00000000
        /*0024*/ 	.short	0x0004
        /*0026*/ 	.short	0x0020
        /*0028*/ 	.byte	0x00, 0xf0, 0x11, 0x00


	//----- nvinfo : EIATTR_KPARAM_INFO
	.align		4
.L_13:
        /*002c*/ 	.byte	0x04, 0x17
        /*002e*/ 	.short	(.L_15 - .L_14)
.L_14:
        /*0030*/ 	.word	0x00000000
        /*0034*/ 	.short	0x0003
        /*0036*/ 	.short	0x0018
        /*0038*/ 	.byte	0x00, 0xf0, 0x21, 0x00


	//----- nvinfo : EIATTR_KPARAM_INFO
	.align		4
.L_15:
        /*003c*/ 	.byte	0x04, 0x17
        /*003e*/ 	.short	(.L_17 - .L_16)
.L_16:
        /*0040*/ 	.word	0x00000000
        /*0044*/ 	.short	0x0002
        /*0046*/ 	.short	0x0010
        /*0048*/ 	.byte	0x00, 0xf0, 0x21, 0x00


	//----- nvinfo : EIATTR_KPARAM_INFO
	.align		4
.L_17:
        /*004c*/ 	.byte	0x04, 0x17
        /*004e*/ 	.short	(.L_19 - .L_18)
.L_18:
        /*0050*/ 	.word	0x00000000
        /*0054*/ 	.short	0x0001
        /*0056*/ 	.short	0x0008
        /*0058*/ 	.byte	0x00, 0xf0, 0x21, 0x00


	//----- nvinfo : EIATTR_KPARAM_INFO
	.align		4
.L_19:
        /*005c*/ 	.byte	0x04, 0x17
        /*005e*/ 	.short	(.L_21 - .L_20)
.L_20:
        /*0060*/ 	.word	0x00000000
        /*0064*/ 	.short	0x0000
        /*0066*/ 	.short	0x0000
        /*0068*/ 	.byte	0x00, 0xf0, 0x21, 0x00


	//----- nvinfo : EIATTR_MAXREG_COUNT
	.align		4
.L_21:
        /*006c*/ 	.byte	0x03, 0x1b
        /*006e*/ 	.short	0x00ff


	//----- nvinfo : EIATTR_EXIT_INSTR_OFFSETS
	.align		4
        /*0070*/ 	.byte	0x04, 0x1c
        /*0072*/ 	.short	(.L_23 - .L_22)


	//   ....[0]....
.L_22:
        /*0074*/ 	.word	0x00000040


	//   ....[1]....
        /*0078*/ 	.word	0x00005fd0


	//   ....[2]....
        /*007c*/ 	.word	0x00005ff0


	//----- nvinfo : EIATTR_MAX_THREADS
	.align		4
.L_23:
        /*0080*/ 	.byte	0x04, 0x05
        /*0082*/ 	.short	(.L_25 - .L_24)
.L_24:
        /*0084*/ 	.word	0x00000100
        /*0088*/ 	.word	0x00000001
        /*008c*/ 	.word	0x00000001
.L_25:


//--------------------- .nv.rel.action            --------------------------
	.section	.nv.rel.action,"",@"SHT_CUDA_RELOCINFO"
	.align	8
	.sectionentsize	8
        /*0000*/ 	.byte	0x73, 0x00, 0x00, 0x00, 0x00, 0x00, 0x00, 0x00, 0x00, 0x00, 0x00, 0x11, 0x25, 0x00, 0x05, 0x36


//--------------------- .nv.constant0.triton_mm   --------------------------
	.section	.nv.constant0.triton_mm,"a",@progbits
	.align	4
.nv.constant0.triton_mm:
	.zero		388


//--------------------- .text.triton_mm           --------------------------
	.section	.text.triton_mm,"ax",@progbits
	.sectionflags	@"SHF_BARRIERS=1"
	.sectioninfo	@"SHI_REGISTERS=128"
	.align	128
        .global         triton_mm
        .type           triton_mm,@function
        .size           triton_mm,(.L_x_3 - triton_mm)
        .other          triton_mm,@"STO_CUDA_ENTRY STV_DEFAULT"
triton_mm:
.text.triton_mm:
[----:B------:R-:W-:-:S02]  /*0000*/  MOV R1, c[0x0][0x28] ;  /* 0x00000a0000017a02 */ /* 0x000fc40000000f00 */
[----:B------:R-:W-:-:S05]  /*0010*/  MOV R0, c[0x0][0x180] ;  /* 0x0000600000007a02 */ /* 0x000fca0000000f00 */
[----:B------:R-:W-:-:S05]  /*0020*/  IMAD R2, R0, 0x1900, RZ ;  /* 0x0000190000027824 */ /* 0x000fca00078e02ff */
[----:B------:R-:W-:-:S13]  /*0030*/  ISETP.NE.AND P0, PT, R2, RZ, PT ;  /* 0x000000ff0200720c */ /* 0x000fda0003f05270 */
[----:B------:R-:W-:Y:S05]  /*0040*/  @!P0 EXIT ;  /* 0x000000000000894d */ /* 0x000fea0003800000 */
[----:B------:R-:W1:Y:S01]  /*0050*/  S2R R9, SR_CTAID.X ;  /* 0x0000000000097919 */ /* 0x000e620000002500 */
[----:B------:R-:W-:Y:S01]  /*0060*/  IMAD R0, R0, 0x32, RZ ;  /* 0x0000003200007824 */ /* 0x000fe200078e02ff */
[----:B------:R-:W-:Y:S01]  /*0070*/  MOV R23, 0x4 ;  /* 0x0000000400177802 */ /* 0x000fe20000000f00 */
[----:B------:R-:W-:Y:S01]  /*0080*/  ULDC.64 UR10, c[0x0][0x118] ;  /* 0x00004600000a7ab9 */ /* 0x000fe20000000a00 */
[----:B------:R-:W2:Y:S01]  /*0090*/  S2R R16, SR_TID.X ;  /* 0x0000000000107919 */ /* 0x000ea20000002100 */
[----:B------:R-:W-:Y:S01]  /*00a0*/  MOV R80, 0xffffffe0 ;  /* 0xffffffe000507802 */ /* 0x000fe20000000f00 */
[----:B------:R-:W-:Y:S01]  /*00b0*/  CS2R R28, SRZ ;  /* 0x00000000001c7805 */ /* 0x000fe2000001ff00 */
[----:B------:R-:W-:Y:S01]  /*00c0*/  IADD3 R2, R0, 0x7f, RZ ;  /* 0x0000007f00027810 */ /* 0x000fe20007ffe0ff */
[----:B------:R-:W-:Y:S01]  /*00d0*/  CS2R R30, SRZ ;  /* 0x00000000001e7805 */ /* 0x000fe2000001ff00 */
[----:B------:R-:W-:Y:S01]  /*00e0*/  IABS R14, R0 ;  /* 0x00000000000e7213 */ /* 0x000fe20000000000 */
[----:B------:R-:W-:Y:S01]  /*00f0*/  CS2R R44, SRZ ;  /* 0x00000000002c7805 */ /* 0x000fe2000001ff00 */
        /* <DEDUP_REMOVED lines=9> */
[----:B------:R-:W-:-:S02]  /*0190*/  UMOV UR4, URZ ;  /* 0x0000003f00047c82 */ /* 0x000fc40008000000 */
[----:B------:R-:W-:Y:S01]  /*01a0*/  UMOV UR6, URZ ;  /* 0x0000003f00067c82 */ /* 0x000fe20008000000 */
[----:B-1----:R-:W-:Y:S01]  /*01b0*/  SHF.R.S32.HI R3, RZ, 0x1f, R9 ;  /* 0x0000001fff037819 */ /* 0x002fe20000011409 */
[----:B------:R-:W-:Y:S01]  /*01c0*/  UMOV UR7, URZ ;  /* 0x0000003f00077c82 */ /* 0x000fe20008000000 */
[-C--:B------:R-:W-:Y:S01]  /*01d0*/  IABS R10, R9.reuse ;  /* 0x00000009000a7213 */ /* 0x080fe20000000000 */
[----:B------:R-:W-:Y:S01]  /*01e0*/  UMOV UR8, 0xc000 ;  /* 0x0000c00000087882 */ /* 0x000fe20000000000 */
[----:B------:R-:W-:Y:S01]  /*01f0*/  LEA.HI R4, R3, R9, RZ, 0x4 ;  /* 0x0000000903047211 */ /* 0x000fe200078f20ff */
[----:B------:R-:W-:Y:S01]  /*0200*/  UMOV UR5, URZ ;  /* 0x0000003f00057c82 */ /* 0x000fe20008000000 */
[----:B------:R-:W-:Y:S02]  /*0210*/  SHF.R.S32.HI R3, RZ, 0x1f, R2 ;  /* 0x0000001fff037819 */ /* 0x000fe40000011402 */
[----:B------:R-:W-:Y:S02]  /*0220*/  SHF.R.S32.HI R5, RZ, 0x4, R4 ;  /* 0x00000004ff057819 */ /* 0x000fe40000011404 */
[----:B------:R-:W-:-:S02]  /*0230*/  LEA.HI R3, R3, R2, RZ, 0x7 ;  /* 0x0000000203037211 */ /* 0x000fc400078f38ff */
[----:B------:R-:W-:Y:S02]  /*0240*/  SHF.L.U32 R6, R5, 0x3, RZ ;  /* 0x0000000305067819 */ /* 0x000fe400000006ff */
[----:B------:R-:W-:Y:S02]  /*0250*/  LOP3.LUT R4, R4, 0xfffffff0, RZ, 0xc0, !PT ;  /* 0xfffffff004047812 */ /* 0x000fe400078ec0ff */
[----:B------:R-:W-:Y:S02]  /*0260*/  LEA.HI.SX32 R3, R3, -R6, 0x19 ;  /* 0x8000000603037211 */ /* 0x000fe400078fcaff */
[----:B------:R-:W-:Y:S02]  /*0270*/  IADD3 R4, -R4, R9, RZ ;  /* 0x0000000904047210 */ /* 0x000fe40007ffe1ff */
[----:B------:R-:W-:Y:S02]  /*0280*/  IMNMX R5, R3, 0x8, PT ;  /* 0x0000000803057817 */ /* 0x000fe40003800200 */
[----:B------:R-:W-:-:S02]  /*0290*/  IABS R15, R4 ;  /* 0x00000004000f7213 */ /* 0x000fc40000000000 */
[-C--:B------:R-:W-:Y:S02]  /*02a0*/  IABS R11, R5.reuse ;  /* 0x00000005000b7213 */ /* 0x080fe40000000000 */
[-C--:B------:R-:W-:Y:S02]  /*02b0*/  IABS R12, R5.reuse ;  /* 0x00000005000c7213 */ /* 0x080fe40000000000 */
[----:B------:R-:W1:Y:S01]  /*02c0*/  I2F.RP R7, R11 ;  /* 0x0000000b00077306 */ /* 0x000e620000209400 */
[----:B------:R-:W-:Y:S02]  /*02d0*/  ISETP.GE.AND P1, PT, R9, RZ, PT ;  /* 0x000000ff0900720c */ /* 0x000fe40003f26270 */
[----:B------:R-:W-:Y:S02]  /*02e0*/  LOP3.LUT R4, R4, R5, RZ, 0x3c, !PT ;  /* 0x0000000504047212 */ /* 0x000fe400078e3cff */
[----:B--2---:R-:W-:Y:S02]  /*02f0*/  SHF.L.U32 R78, R16, 0x2, RZ ;  /* 0x00000002104e7819 */ /* 0x004fe400000006ff */
[----:B------:R-:W-:-:S02]  /*0300*/  ISETP.GE.AND P3, PT, R4, RZ, PT ;  /* 0x000000ff0400720c */ /* 0x000fc40003f66270 */
[----:B------:R-:W-:-:S04]  /*0310*/  SHF.L.U32 R77, R16, 0x3, RZ ;  /* 0x00000003104d7819 */ /* 0x000fc800000006ff */
[----:B------:R-:W-:Y:S01]  /*0320*/  LOP3.LUT R77, R77, 0x1f80, RZ, 0xc0, !PT ;  /* 0x00001f804d4d7812 */ /* 0x000fe200078ec0ff */
[----:B-1----:R-:W1:Y:S02]  /*0330*/  MUFU.RCP R7, R7 ;  /* 0x0000000700077308 */ /* 0x002e640000001000 */
[----:B-1----:R-:W-:-:S06]  /*0340*/  IADD3 R2, R7, 0xffffffe, RZ ;  /* 0x0ffffffe07027810 */ /* 0x002fcc0007ffe0ff */
[----:B------:R-:W1:Y:S08]  /*0350*/  I2F.RP R7, R14 ;  /* 0x0000000e00077306 */ /* 0x000e700000209400 */
[----:B------:R2:W3:Y:S08]  /*0360*/  F2I.FTZ.U32.TRUNC.NTZ R3, R2 ;  /* 0x0000000200037305 */ /* 0x0004f0000021f000 */
[----:B-1----:R-:W1:Y:S01]  /*0370*/  MUFU.RCP R7, R7 ;  /* 0x0000000700077308 */ /* 0x002e620000001000 */
[----:B--2---:R-:W-:-:S02]  /*0380*/  MOV R2, RZ ;  /* 0x000000ff00027202 */ /* 0x004fc40000000f00 */
[----:B---3--:R-:W-:-:S05]  /*0390*/  IADD3 R8, RZ, -R3, RZ ;  /* 0x80000003ff087210 */ /* 0x008fca0007ffe0ff */
[----:B------:R-:W-:-:S04]  /*03a0*/  IMAD R13, R8, R11, RZ ;  /* 0x0000000b080d7224 */ /* 0x000fc800078e02ff */
[----:B------:R-:W-:Y:S01]  /*03b0*/  IMAD.HI.U32 R8, R3, R13, R2 ;  /* 0x0000000d03087227 */ /* 0x000fe200078e0002 */
[----:B------:R-:W-:Y:S02]  /*03c0*/  MOV R3, R10 ;  /* 0x0000000a00037202 */ /* 0x000fe40000000f00 */
[----:B------:R-:W-:Y:S02]  /*03d0*/  IADD3 R13, RZ, -R12, RZ ;  /* 0x8000000cff0d7210 */ /* 0x000fe40007ffe0ff */
[----:B------:R-:W-:Y:S01]  /*03e0*/  SHF.R.U32.HI R10, RZ, 0x3, R16 ;  /* 0x00000003ff0a7819 */ /* 0x000fe20000011610 */
[----:B------:R-:W-:-:S04]  /*03f0*/  IMAD.HI.U32 R2, R8, R3, RZ ;  /* 0x0000000308027227 */ /* 0x000fc800078e00ff */
[----:B------:R-:W-:Y:S01]  /*0400*/  IMAD R2, R2, R13, R3 ;  /* 0x0000000d02027224 */ /* 0x000fe200078e0203 */
[----:B-1----:R-:W-:Y:S01]  /*0410*/  IADD3 R3, R7, 0xffffffe, RZ ;  /* 0x0ffffffe07037810 */ /* 0x002fe20007ffe0ff */
[----:B------:R-:W-:Y:S01]  /*0420*/  IMAD.HI.U32 R8, R8, R15, RZ ;  /* 0x0000000f08087227 */ /* 0x000fe200078e00ff */
[----:B------:R-:W-:Y:S02]  /*0430*/  LOP3.LUT R7, RZ, R5, RZ, 0x33, !PT ;  /* 0x00000005ff077212 */ /* 0x000fe400078e33ff */
[C---:B------:R-:W-:Y:S01]  /*0440*/  ISETP.GT.U32.AND P0, PT, R11.reuse, R2, PT ;  /* 0x000000020b00720c */ /* 0x040fe20003f04070 */
[----:B------:R-:W-:Y:S01]  /*0450*/  IMAD R9, R8, R13, R15 ;  /* 0x0000000d08097224 */ /* 0x000fe200078e020f */
[----:B------:R-:W1:Y:S04]  /*0460*/  F2I.FTZ.U32.TRUNC.NTZ R3, R3 ;  /* 0x0000000300037305 */ /* 0x000e68000021f000 */
[----:B------:R-:W-:-:S07]  /*0470*/  ISETP.GT.U32.AND P2, PT, R11, R9, PT ;  /* 0x000000090b00720c */ /* 0x000fce0003f44070 */
[----:B------:R-:W-:-:S04]  /*0480*/  @!P0 IADD3 R2, R2, -R11, RZ ;  /* 0x8000000b02028210 */ /* 0x000fc80007ffe0ff */
[----:B------:R-:W-:Y:S02]  /*0490*/  ISETP.GT.U32.AND P0, PT, R11, R2, PT ;  /* 0x000000020b00720c */ /* 0x000fe40003f04070 */
[----:B-1----:R-:W-:Y:S02]  /*04a0*/  IADD3 R13, RZ, -R3, RZ ;  /* 0x80000003ff0d7210 */ /* 0x002fe40007ffe0ff */
[----:B------:R-:W-:Y:S02]  /*04b0*/  @!P2 IADD3 R9, R9, -R11, RZ ;  /* 0x8000000b0909a210 */ /* 0x000fe40007ffe0ff */
[----:B------:R-:W-:Y:S01]  /*04c0*/  @!P2 IADD3 R8, R8, 0x1, RZ ;  /* 0x000000010808a810 */ /* 0x000fe20007ffe0ff */
[----:B------:R-:W-:-:S06]  /*04d0*/  IMAD R13, R13, R14, RZ ;  /* 0x0000000e0d0d7224 */ /* 0x000fcc00078e02ff */
[-C--:B------:R-:W-:Y:S02]  /*04e0*/  @!P0 IADD3 R2, R2, -R11.reuse, RZ ;  /* 0x8000000b02028210 */ /* 0x080fe40007ffe0ff */
[----:B------:R-:W-:Y:S02]  /*04f0*/  ISETP.NE.AND P0, PT, R5, RZ, PT ;  /* 0x000000ff0500720c */ /* 0x000fe40003f05270 */
[----:B------:R-:W-:Y:S02]  /*0500*/  @!P1 IADD3 R2, -R2, RZ, RZ ;  /* 0x000000ff02029210 */ /* 0x000fe40007ffe1ff */
[----:B------:R-:W-:Y:S02]  /*0510*/  ISETP.GE.U32.AND P1, PT, R9, R11, PT ;  /* 0x0000000b0900720c */ /* 0x000fe40003f26070 */
[----:B------:R-:W-:Y:S02]  /*0520*/  SEL R5, R7, R2, !P0 ;  /* 0x0000000207057207 */ /* 0x000fe40004000000 */
[----:B------:R-:W-:-:S02]  /*0530*/  IABS R2, R0 ;  /* 0x0000000000027213 */ /* 0x000fc40000000000 */
[----:B------:R-:W-:Y:S02]  /*0540*/  IADD3 R4, R6, R5, RZ ;  /* 0x0000000506047210 */ /* 0x000fe40007ffe0ff */
[----:B------:R-:W-:Y:S02]  /*0550*/  SGXT.U32 R5, R10, 0x5 ;  /* 0x000000050a05781a */ /* 0x000fe40000000000 */
[----:B------:R-:W-:Y:S02]  /*0560*/  SHF.L.U32 R4, R4, 0x7, RZ ;  /* 0x0000000704047819 */ /* 0x000fe400000006ff */
[----:B------:R-:W-:Y:S02]  /*0570*/  IADD3 R6, RZ, -R2, RZ ;  /* 0x80000002ff067210 */ /* 0x000fe40007ffe0ff */
[----:B------:R-:W-:Y:S02]  /*0580*/  MOV R2, RZ ;  /* 0x000000ff00027202 */ /* 0x000fe40000000f00 */
[----:B------:R-:W-:-:S02]  /*0590*/  LOP3.LUT R17, R4, R5, RZ, 0xfc, !PT ;  /* 0x0000000504117212 */ /* 0x000fc400078efcff */
[----:B------:R-:W-:Y:S01]  /*05a0*/  MOV R11, R6 ;  /* 0x00000006000b7202 */ /* 0x000fe20000000f00 */
[----:B------:R-:W-:Y:S01]  /*05b0*/  IMAD.HI.U32 R2, R3, R13, R2 ;  /* 0x0000000d03027227 */ /* 0x000fe200078e0002 */
[----:B------:R-:W-:Y:S02]  /*05c0*/  IABS R6, R17 ;  /* 0x0000001100067213 */ /* 0x000fe40000000000 */
[C-C-:B------:R-:W-:Y:S02]  /*05d0*/  LOP3.LUT R18, R4.reuse, 0x20, R5.reuse, 0xfe, !PT ;  /* 0x0000002004127812 */ /* 0x140fe400078efe05 */
[--C-:B------:R-:W-:Y:S01]  /*05e0*/  LOP3.LUT R19, R4, 0x40, R5.reuse, 0xfe, !PT ;  /* 0x0000004004137812 */ /* 0x100fe200078efe05 */
[----:B------:R-:W-:Y:S01]  /*05f0*/  IMAD.HI.U32 R3, R2, R6, RZ ;  /* 0x0000000602037227 */ /* 0x000fe200078e00ff */
[----:B------:R-:W-:Y:S02]  /*0600*/  LOP3.LUT R20, R4, 0x60, R5, 0xfe, !PT ;  /* 0x0000006004147812 */ /* 0x000fe400078efe05 */
[----:B------:R-:W-:Y:S01]  /*0610*/  IABS R12, R18 ;  /* 0x00000012000c7213 */ /* 0x000fe20000000000 */
[----:B------:R-:W-:Y:S01]  /*0620*/  IMAD R6, R3, R11, R6 ;  /* 0x0000000b03067224 */ /* 0x000fe200078e0206 */
[----:B------:R-:W-:-:S02]  /*0630*/  IABS R13, R19 ;  /* 0x00000013000d7213 */ /* 0x000fc40000000000 */
[----:B------:R-:W-:Y:S01]  /*0640*/  IABS R15, R20 ;  /* 0x00000014000f7213 */ /* 0x000fe20000000000 */
[----:B------:R-:W-:Y:S01]  /*0650*/  IMAD.HI.U32 R9, R2, R12, RZ ;  /* 0x0000000c02097227 */ /* 0x000fe200078e00ff */
[----:B------:R-:W-:Y:S02]  /*0660*/  @P1 IADD3 R8, R8, 0x1, RZ ;  /* 0x0000000108081810 */ /* 0x000fe40007ffe0ff */
[----:B------:R-:W-:Y:S01]  /*0670*/  ISETP.GT.U32.AND P1, PT, R14, R6, PT ;  /* 0x000000060e00720c */ /* 0x000fe20003f24070 */
[----:B------:R-:W-:Y:S01]  /*0680*/  IMAD.HI.U32 R10, R2, R13, RZ ;  /* 0x0000000d020a7227 */ /* 0x000fe200078e00ff */
[----:B------:R-:W-:Y:S02]  /*0690*/  @!P3 IADD3 R8, -R8, RZ, RZ ;  /* 0x000000ff0808b210 */ /* 0x000fe40007ffe1ff */
[----:B------:R-:W-:Y:S01]  /*06a0*/  SHF.R.U32.HI R3, RZ, 0x4, R16 ;  /* 0x00000004ff037819 */ /* 0x000fe20000011610 */
[----:B------:R-:W-:Y:S01]  /*06b0*/  IMAD.HI.U32 R2, R2, R15, RZ ;  /* 0x0000000f02027227 */ /* 0x000fe200078e00ff */
[----:B------:R-:W-:-:S02]  /*06c0*/  SEL R7, R7, R8, !P0 ;  /* 0x0000000807077207 */ /* 0x000fc40004000000 */
[----:B------:R-:W-:Y:S01]  /*06d0*/  SGXT.U32 R3, R3, 0x4 ;  /* 0x000000040303781a */ /* 0x000fe20000000000 */
[-C--:B------:R-:W-:Y:S01]  /*06e0*/  IMAD R9, R9, R11.reuse, R12 ;  /* 0x0000000b09097224 */ /* 0x080fe200078e020c */
[----:B------:R-:W-:Y:S01]  /*06f0*/  ISETP.GE.AND P0, PT, R17, RZ, PT ;  /* 0x000000ff1100720c */ /* 0x000fe20003f06270 */
[-C--:B------:R-:W-:Y:S01]  /*0700*/  IMAD R10, R10, R11.reuse, R13 ;  /* 0x0000000b0a0a7224 */ /* 0x080fe200078e020d */
[----:B------:R-:W-:Y:S01]  /*0710*/  ISETP.GE.AND P5, PT, R19, RZ, PT ;  /* 0x000000ff1300720c */ /* 0x000fe20003fa6270 */
[----:B------:R-:W-:Y:S01]  /*0720*/  IMAD R11, R2, R11, R15 ;  /* 0x0000000b020b7224 */ /* 0x000fe200078e020f */
[C---:B------:R-:W-:Y:S02]  /*0730*/  ISETP.GT.U32.AND P2, PT, R14.reuse, R9, PT ;  /* 0x000000090e00720c */ /* 0x040fe40003f44070 */
[C---:B------:R-:W-:Y:S02]  /*0740*/  ISETP.GT.U32.AND P3, PT, R14.reuse, R10, PT ;  /* 0x0000000a0e00720c */ /* 0x040fe40003f64070 */
[----:B------:R-:W-:-:S02]  /*0750*/  ISETP.GT.U32.AND P4, PT, R14, R11, PT ;  /* 0x0000000b0e00720c */ /* 0x000fc40003f84070 */
[----:B------:R-:W-:Y:S02]  /*0760*/  @!P1 IADD3 R6, R6, -R14, RZ ;  /* 0x8000000e06069210 */ /* 0x000fe40007ffe0ff */
[----:B------:R-:W-:Y:S02]  /*0770*/  LOP3.LUT R2, R4, R3, RZ, 0xfc, !PT ;  /* 0x0000000304027212 */ /* 0x000fe400078efcff */
[----:B------:R-:W-:Y:S02]  /*0780*/  ISETP.GT.U32.AND P6, PT, R14, R6, PT ;  /* 0x000000060e00720c */ /* 0x000fe40003fc4070 */
[----:B------:R-:W-:Y:S02]  /*0790*/  SHF.R.S32.HI R4, RZ, 0x19, R7 ;  /* 0x00000019ff047819 */ /* 0x000fe40000011407 */
[-C--:B------:R-:W-:Y:S02]  /*07a0*/  @!P2 IADD3 R9, R9, -R14.reuse, RZ ;  /* 0x8000000e0909a210 */ /* 0x080fe40007ffe0ff */
[----:B------:R-:W-:-:S02]  /*07b0*/  @!P3 IADD3 R10, R10, -R14, RZ ;  /* 0x8000000e0a0ab210 */ /* 0x000fc40007ffe0ff */
[----:B------:R-:W-:Y:S02]  /*07c0*/  @!P4 IADD3 R11, R11, -R14, RZ ;  /* 0x8000000e0b0bc210 */ /* 0x000fe40007ffe0ff */
[----:B------:R-:W-:Y:S02]  /*07d0*/  SHF.L.U32 R3, R7, 0x6, RZ ;  /* 0x0000000607037819 */ /* 0x000fe400000006ff */
[C---:B------:R-:W-:Y:S02]  /*07e0*/  ISETP.GT.U32.AND P1, PT, R14.reuse, R9, PT ;  /* 0x000000090e00720c */ /* 0x040fe40003f24070 */
[C---:B------:R-:W-:Y:S02]  /*07f0*/  ISETP.GT.U32.AND P2, PT, R14.reuse, R10, PT ;  /* 0x0000000a0e00720c */ /* 0x040fe40003f44070 */
[----:B------:R-:W-:Y:S02]  /*0800*/  ISETP.GT.U32.AND P3, PT, R14, R11, PT ;  /* 0x0000000b0e00720c */ /* 0x000fe40003f64070 */
[----:B------:R-:W-:-:S02]  /*0810*/  SGXT R4, R4, 0x1 ;  /* 0x000000010404781a */ /* 0x000fc40000000200 */
[C---:B------:R-:W-:Y:S02]  /*0820*/  LOP3.LUT R8, R3.reuse, R5, RZ, 0xfc, !PT ;  /* 0x0000000503087212 */ /* 0x040fe400078efcff */
[----:B------:R-:W-:Y:S02]  /*0830*/  ISETP.GE.AND P4, PT, R18, RZ, PT ;  /* 0x000000ff1200720c */ /* 0x000fe40003f86270 */
[----:B------:R-:W-:Y:S02]  /*0840*/  @!P6 IADD3 R6, R6, -R14, RZ ;  /* 0x8000000e0606e210 */ /* 0x000fe40007ffe0ff */
[----:B------:R-:W-:Y:S02]  /*0850*/  ISETP.GE.AND P6, PT, R20, RZ, PT ;  /* 0x000000ff1400720c */ /* 0x000fe40003fc6270 */
[----:B------:R-:W-:Y:S02]  /*0860*/  LEA.HI R7, R4, R8, RZ, 0x7 ;  /* 0x0000000804077211 */ /* 0x000fe400078f38ff */
[----:B------:R-:W-:-:S02]  /*0870*/  LOP3.LUT R13, R3, 0x20, R5, 0xfe, !PT ;  /* 0x00000020030d7812 */ /* 0x000fc400078efe05 */
[----:B------:R-:W-:Y:S02]  /*0880*/  LOP3.LUT R7, R7, 0xffffff80, RZ, 0xc0, !PT ;  /* 0xffffff8007077812 */ /* 0x000fe400078ec0ff */
[-C--:B------:R-:W-:Y:S02]  /*0890*/  @!P1 IADD3 R9, R9, -R14.reuse, RZ ;  /* 0x8000000e09099210 */ /* 0x080fe40007ffe0ff */
[----:B------:R-:W-:Y:S02]  /*08a0*/  LEA.HI R4, R4, R13, RZ, 0x7 ;  /* 0x0000000d04047211 */ /* 0x000fe400078f38ff */
[-C--:B------:R-:W-:Y:S02]  /*08b0*/  @!P2 IADD3 R10, R10, -R14.reuse, RZ ;  /* 0x8000000e0a0aa210 */ /* 0x080fe40007ffe0ff */
[----:B------:R-:W-:Y:S02]  /*08c0*/  IADD3 R8, R8, -R7, RZ ;  /* 0x8000000708087210 */ /* 0x000fe40007ffe0ff */
[----:B------:R-:W-:-:S02]  /*08d0*/  @!P3 IADD3 R11, R11, -R14, RZ ;  /* 0x8000000e0b0bb210 */ /* 0x000fc40007ffe0ff */
[----:B------:R-:W-:Y:S02]  /*08e0*/  ISETP.NE.AND P1, PT, R0, RZ, PT ;  /* 0x000000ff0000720c */ /* 0x000fe40003f25270 */
[----:B------:R-:W-:Y:S02]  /*08f0*/  LOP3.LUT R7, RZ, R0, RZ, 0x33, !PT ;  /* 0x00000000ff077212 */ /* 0x000fe400078e33ff */
[----:B------:R-:W-:Y:S02]  /*0900*/  @!P0 IADD3 R6, -R6, RZ, RZ ;  /* 0x000000ff06068210 */ /* 0x000fe40007ffe1ff */
[----:B------:R-:W-:Y:S02]  /*0910*/  @!P4 IADD3 R9, -R9, RZ, RZ ;  /* 0x000000ff0909c210 */ /* 0x000fe40007ffe1ff */
[----:B------:R-:W-:Y:S02]  /*0920*/  LOP3.LUT R4, R4, 0xffffff80, RZ, 0xc0, !PT ;  /* 0xffffff8004047812 */ /* 0x000fe400078ec0ff */
[----:B------:R-:W-:-:S02]  /*0930*/  @!P5 IADD3 R10, -R10, RZ, RZ ;  /* 0x000000ff0a0ad210 */ /* 0x000fc40007ffe1ff */
[----:B------:R-:W-:Y:S02]  /*0940*/  @!P6 IADD3 R11, -R11, RZ, RZ ;  /* 0x000000ff0b0be210 */ /* 0x000fe40007ffe1ff */
[----:B------:R-:W-:Y:S02]  /*0950*/  LOP3.LUT R17, R78, 0x1c, RZ, 0xc0, !PT ;  /* 0x0000001c4e117812 */ /* 0x000fe400078ec0ff */
[C---:B------:R-:W-:Y:S02]  /*0960*/  SEL R14, R7.reuse, R6, !P1 ;  /* 0x00000006070e7207 */ /* 0x040fe40004800000 */
[----:B------:R-:W-:Y:S01]  /*0970*/  SEL R18, R7, R9, !P1 ;  /* 0x0000000907127207 */ /* 0x000fe20004800000 */
[--C-:B------:R-:W-:Y:S01]  /*0980*/  IMAD R8, R8, 0xac, R17.reuse ;  /* 0x000000ac08087824 */ /* 0x100fe200078e0211 */
[----:B------:R-:W-:Y:S01]  /*0990*/  IADD3 R12, R13, -R4, RZ ;  /* 0x800000040d0c7210 */ /* 0x000fe20007ffe0ff */
[--C-:B------:R-:W-:Y:S01]  /*09a0*/  IMAD R14, R14, 0xac, R17.reuse ;  /* 0x000000ac0e0e7824 */ /* 0x100fe200078e0211 */
[----:B------:R-:W-:Y:S01]  /*09b0*/  SEL R20, R7, R10, !P1 ;  /* 0x0000000a07147207 */ /* 0x000fe20004800000 */
[--C-:B------:R-:W-:Y:S01]  /*09c0*/  IMAD R18, R18, 0xac, R17.reuse ;  /* 0x000000ac12127824 */ /* 0x100fe200078e0211 */
[----:B------:R-:W-:Y:S01]  /*09d0*/  LOP3.LUT R0, R5, 0x20, RZ, 0xfc, !PT ;  /* 0x0000002005007812 */ /* 0x000fe200078efcff */
[--C-:B------:R-:W-:Y:S01]  /*09e0*/  IMAD R12, R12, 0xac, R17.reuse ;  /* 0x000000ac0c0c7824 */ /* 0x100fe200078e0211 */
[----:B------:R-:W-:Y:S01]  /*09f0*/  SEL R6, R7, R11, !P1 ;  /* 0x0000000b07067207 */ /* 0x000fe20004800000 */
[----:B------:R-:W-:Y:S01]  /*0a00*/  IMAD R20, R20, 0xac, R17 ;  /* 0x000000ac14147824 */ /* 0x000fe200078e0211 */
[C---:B------:R-:W-:Y:S01]  /*0a10*/  LEA R85, R5.reuse, R17, 0x5 ;  /* 0x0000001105557211 */ /* 0x040fe200078e28ff */
[----:B------:R-:W-:Y:S01]  /*0a20*/  IMAD.WIDE R14, R14, R23, c[0x0][0x168] ;  /* 0x00005a000e0e7625 */ /* 0x000fe200078e0217 */
[----:B------:R-:W-:-:S02]  /*0a30*/  LOP3.LUT R4, R5, 0x40, RZ, 0xfc, !PT ;  /* 0x0000004005047812 */ /* 0x000fc400078efcff */
[----:B------:R-:W-:Y:S01]  /*0a40*/  LOP3.LUT R5, R5, 0x60, RZ, 0xfc, !PT ;  /* 0x0000006005057812 */ /* 0x000fe200078efcff */
[----:B------:R-:W-:Y:S01]  /*0a50*/  IMAD R6, R6, 0xac, R17 ;  /* 0x000000ac06067824 */ /* 0x000fe200078e0211 */
[----:B------:R-:W-:Y:S01]  /*0a60*/  LEA R0, R0, R17, 0x5 ;  /* 0x0000001100007211 */ /* 0x000fe200078e28ff */
[----:B------:R-:W-:Y:S01]  /*0a70*/  IMAD.WIDE R18, R18, R23, c[0x0][0x168] ;  /* 0x00005a0012127625 */ /* 0x000fe200078e0217 */
[-C--:B------:R-:W-:Y:S02]  /*0a80*/  LEA R4, R4, R17.reuse, 0x5 ;  /* 0x0000001104047211 */ /* 0x080fe400078e28ff */
[----:B------:R-:W-:Y:S01]  /*0a90*/  LEA R5, R5, R17, 0x5 ;  /* 0x0000001105057211 */ /* 0x000fe200078e28ff */
[-C--:B------:R-:W-:Y:S01]  /*0aa0*/  IMAD.WIDE R24, R8, R23.reuse, c[0x0][0x170] ;  /* 0x00005c0008187625 */ /* 0x080fe200078e0217 */
[----:B------:R-:W-:Y:S02]  /*0ab0*/  SHF.L.U32 R85, R85, 0x2, RZ ;  /* 0x0000000255557819 */ /* 0x000fe400000006ff */
[----:B------:R-:W-:Y:S01]  /*0ac0*/  SHF.L.U32 R83, R0, 0x2, RZ ;  /* 0x0000000200537819 */ /* 0x000fe200000006ff */
[-C--:B------:R-:W-:Y:S01]  /*0ad0*/  IMAD.WIDE R26, R12, R23.reuse, c[0x0][0x170] ;  /* 0x00005c000c1a7625 */ /* 0x080fe200078e0217 */
[----:B------:R-:W-:Y:S01]  /*0ae0*/  SHF.L.U32 R81, R4, 0x2, RZ ;  /* 0x0000000204517819 */ /* 0x000fe200000006ff */
[----:B------:R1:W-:Y:S01]  /*0af0*/  LDGSTS.E.BYPASS.128 [R85], [R14.64] ;  /* 0x000000000e557fae */ /* 0x0003e2000b901c4a */
[----:B------:R-:W-:Y:S01]  /*0b00*/  SHF.L.U32 R79, R5, 0x2, RZ ;  /* 0x00000002054f7819 */ /* 0x000fe200000006ff */
[-C--:B------:R-:W-:Y:S01]  /*0b10*/  IMAD.WIDE R20, R20, R23.reuse, c[0x0][0x168] ;  /* 0x00005a0014147625 */ /* 0x080fe200078e0217 */
[----:B------:R-:W-:Y:S01]  /*0b20*/  IADD3 R4, P1, R14, 0x180, RZ ;  /* 0x000001800e047810 */ /* 0x000fe20007f3e0ff */
[----:B------:R2:W-:Y:S01]  /*0b30*/  LDGSTS.E.BYPASS.128 [R83], [R18.64] ;  /* 0x0000000012537fae */ /* 0x0005e2000b901c4a */
[----:B------:R-:W-:Y:S01]  /*0b40*/  IADD3 R5, P0, R18, 0x180, RZ ;  /* 0x0000018012057810 */ /* 0x000fe20007f1e0ff */
[----:B------:R-:W-:Y:S01]  /*0b50*/  IMAD.WIDE R22, R6, R23, c[0x0][0x168] ;  /* 0x00005a0006167625 */ /* 0x000fe200078e0217 */
[----:B------:R-:W-:Y:S01]  /*0b60*/  IADD3.X R6, RZ, R15, RZ, P1, !PT ;  /* 0x0000000fff067210 */ /* 0x000fe20000ffe4ff */
[----:B------:R3:W-:Y:S01]  /*0b70*/  LDGSTS.E.BYPASS.128 [R81], [R20.64] ;  /* 0x0000000014517fae */ /* 0x0007e2000b901c4a */
[----:B------:R-:W-:-:S02]  /*0b80*/  IADD3.X R8, RZ, R19, RZ, P0, !PT ;  /* 0x00000013ff087210 */ /* 0x000fc400007fe4ff */
[----:B------:R-:W-:Y:S01]  /*0b90*/  IADD3 R7, P1, R20, 0x180, RZ ;  /* 0x0000018014077810 */ /* 0x000fe20007f3e0ff */
[----:B------:R4:W-:Y:S01]  /*0ba0*/  LDGSTS.E.BYPASS.128 [R79], [R22.64] ;  /* 0x00000000164f7fae */ /* 0x0009e2000b901c4a */
[----:B------:R-:W-:Y:S02]  /*0bb0*/  IADD3 R9, P0, R22, 0x180, RZ ;  /* 0x0000018016097810 */ /* 0x000fe40007f1e0ff */
[----:B------:R-:W-:Y:S01]  /*0bc0*/  IADD3.X R10, RZ, R21, RZ, P1, !PT ;  /* 0x00000015ff0a7210 */ /* 0x000fe20000ffe4ff */
[----:B------:R-:W0:Y:S01]  /*0bd0*/  LDGDEPBAR ;  /* 0x00000000000079af */ /* 0x000e220000000000 */
[----:B------:R-:W-:Y:S02]  /*0be0*/  IADD3.X R12, RZ, R23, RZ, P0, !PT ;  /* 0x00000017ff0c7210 */ /* 0x000fe400007fe4ff */
[----:B------:R-:W-:Y:S01]  /*0bf0*/  IADD3 R11, P1, R24, 0x180, RZ ;  /* 0x00000180180b7810 */ /* 0x000fe20007f3e0ff */
[----:B------:R5:W-:Y:S01]  /*0c00*/  LDGSTS.E.BYPASS.128 [R85+0xc000], [R24.64] ;  /* 0x0c00000018557fae */ /* 0x000be2000b901c4a */
[----:B------:R-:W-:-:S02]  /*0c10*/  IADD3 R13, P0, R26, 0x180, RZ ;  /* 0x000001801a0d7810 */ /* 0x000fc40007f1e0ff */
[----:B------:R-:W-:Y:S01]  /*0c20*/  IADD3 R76, -R17, 0x4c, RZ ;  /* 0x0000004c114c7810 */ /* 0x000fe20007ffe1ff */
[----:B------:R1:W-:Y:S01]  /*0c30*/  LDGSTS.E.BYPASS.128 [R83+0xc000], [R26.64] ;  /* 0x0c0000001a537fae */ /* 0x0003e2000b901c4a */
[----:B------:R-:W-:Y:S02]  /*0c40*/  MOV R0, 0x2 ;  /* 0x0000000200007802 */ /* 0x000fe40000000f00 */
[----:B------:R-:W-:Y:S01]  /*0c50*/  LOP3.LUT R78, R78, 0x3c, RZ, 0xc0, !PT ;  /* 0x0000003c4e4e7812 */ /* 0x000fe200078ec0ff */
[----:B------:R-:W0:Y:S01]  /*0c60*/  LDGDEPBAR ;  /* 0x00000000000079af */ /* 0x000e220000000000 */
[----:B------:R-:W-:-:S03]  /*0c70*/  IMNMX.U32 R76, R76, 0x4c, PT ;  /* 0x0000004c4c4c7817 */ /* 0x000fc60003800000 */
[----:B------:R-:W-:Y:S06]  /*0c80*/  BAR.SYNC 0x0 ;  /* 0x0000000000007b1d */ /* 0x000fec0000000000 */
[----:B------:R-:W-:Y:S01]  /*0c90*/  @!PT LDS RZ, [RZ] ;  /* 0x00000000fffff984 */ /* 0x000fe20000000800 */
[----:B------:R-:W-:Y:S01]  /*0ca0*/  @!PT LDS RZ, [RZ] ;  /* 0x00000000fffff984 */ /* 0x000fe20000000800 */
[----:B------:R-:W-:Y:S01]  /*0cb0*/  @!PT LDS RZ, [RZ] ;  /* 0x00000000fffff984 */ /* 0x000fe20000000800 */
[----:B------:R1:W-:Y:S04]  /*0cc0*/  LDGSTS.E.BYPASS.128 [R85+0x4000], [R14.64+0x80] ;  /* 0x040000800e557fae */ /* 0x0003e8000b901c4a */
[----:B------:R2:W-:Y:S04]  /*0cd0*/  LDGSTS.E.BYPASS.128 [R83+0x4000], [R18.64+0x80] ;  /* 0x0400008012537fae */ /* 0x0005e8000b901c4a */
[----:B------:R3:W-:Y:S04]  /*0ce0*/  LDGSTS.E.BYPASS.128 [R81+0x4000], [R20.64+0x80] ;  /* 0x0400008014517fae */ /* 0x0007e8000b901c4a */
[----:B------:R4:W-:Y:S04]  /*0cf0*/  LDGSTS.E.BYPASS.128 [R79+0x4000], [R22.64+0x80] ;  /* 0x04000080164f7fae */ /* 0x0009e8000b901c4a */
[----:B------:R-:W0:Y:S04]  /*0d00*/  LDGDEPBAR ;  /* 0x00000000000079af */ /* 0x000e280000000000 */
[----:B------:R5:W-:Y:S04]  /*0d10*/  LDGSTS.E.BYPASS.128 [R85+0xe000], [R24.64+0x80] ;  /* 0x0e00008018557fae */ /* 0x000be8000b901c4a */
[----:B------:R1:W-:Y:S04]  /*0d20*/  LDGSTS.E.BYPASS.128 [R83+0xe000], [R26.64+0x80] ;  /* 0x0e0000801a537fae */ /* 0x0003e8000b901c4a */
[----:B------:R-:W0:Y:S04]  /*0d30*/  LDGDEPBAR ;  /* 0x00000000000079af */ /* 0x000e280000000000 */
[----:B------:R-:W-:Y:S06]  /*0d40*/  BAR.SYNC 0x0 ;  /* 0x0000000000007b1d */ /* 0x000fec0000000000 */
[----:B------:R-:W-:Y:S01]  /*0d50*/  @!PT LDS RZ, [RZ] ;  /* 0x00000000fffff984 */ /* 0x000fe20000000800 */
[----:B------:R-:W-:Y:S01]  /*0d60*/  @!PT LDS RZ, [RZ] ;  /* 0x00000000fffff984 */ /* 0x000fe20000000800 */
[----:B------:R-:W-:Y:S01]  /*0d70*/  @!PT LDS RZ, [RZ] ;  /* 0x00000000fffff984 */ /* 0x000fe20000000800 */
[----:B------:R1:W-:Y:S04]  /*0d80*/  LDGSTS.E.BYPASS.128 [R85+0x8000], [R14.64+0x100] ;  /* 0x080001000e557fae */ /* 0x0003e8000b901c4a */
[----:B------:R2:W-:Y:S04]  /*0d90*/  LDGSTS.E.BYPASS.128 [R83+0x8000], [R18.64+0x100] ;  /* 0x0800010012537fae */ /* 0x0005e8000b901c4a */
[----:B------:R3:W-:Y:S04]  /*0da0*/  LDGSTS.E.BYPASS.128 [R81+0x8000], [R20.64+0x100] ;  /* 0x0800010014517fae */ /* 0x0007e8000b901c4a */
[----:B------:R4:W-:Y:S01]  /*0db0*/  LDGSTS.E.BYPASS.128 [R79+0x8000], [R22.64+0x100] ;  /* 0x08000100164f7fae */ /* 0x0009e2000b901c4a */
[----:B-1----:R-:W-:-:S02]  /*0dc0*/  IADD3.X R14, RZ, R25, RZ, P1, !PT ;  /* 0x00000019ff0e7210 */ /* 0x002fc40000ffe4ff */
[----:B------:R-:W-:Y:S01]  /*0dd0*/  IADD3.X R15, RZ, R27, RZ, P0, !PT ;  /* 0x0000001bff0f7210 */ /* 0x000fe200007fe4ff */
[----:B------:R-:W0:Y:S04]  /*0de0*/  LDGDEPBAR ;  /* 0x00000000000079af */ /* 0x000e280000000000 */
[----:B------:R5:W-:Y:S01]  /*0df0*/  LDGSTS.E.BYPASS.128 [R85+0x10000], [R24.64+0x100] ;  /* 0x1000010018557fae */ /* 0x000be2000b901c4a */
[----:B---3--:R-:W-:-:S03]  /*0e00*/  CS2R R20, SRZ ;  /* 0x0000000000147805 */ /* 0x008fc6000001ff00 */
[----:B------:R1:W-:Y:S01]  /*0e10*/  LDGSTS.E.BYPASS.128 [R83+0x10000], [R26.64+0x100] ;  /* 0x100001001a537fae */ /* 0x0003e2000b901c4a */
[----:B----4-:R-:W-:-:S03]  /*0e20*/  CS2R R22, SRZ ;  /* 0x0000000000167805 */ /* 0x010fc6000001ff00 */
[----:B------:R-:W0:Y:S01]  /*0e30*/  LDGDEPBAR ;  /* 0x00000000000079af */ /* 0x000e220000000000 */
[----:B-----5:R-:W-:Y:S01]  /*0e40*/  CS2R R24, SRZ ;  /* 0x0000000000187805 */ /* 0x020fe2000001ff00 */
[----:B-1----:R-:W-:Y:S01]  /*0e50*/  CS2R R26, SRZ ;  /* 0x00000000001a7805 */ /* 0x002fe2000001ff00 */
[----:B------:R-:W-:-:S04]  /*0e60*/  DEPBAR.LE SB0, 0x4 ;  /* 0x000081000000791a */ /* 0x000fc80000000000 */
[----:B--2---:R-:W-:Y:S06]  /*0e70*/  BAR.SYNC 0x0 ;  /* 0x0000000000007b1d */ /* 0x004fec0000000000 */
.L_x_1:
[----:B------:R-:W-:Y:S01]  /*0e80*/  LEA R82, R78, UR8, 0x7 ;  /* 0x000000084e527c11 */ /* 0x000fe2000f8e38ff */
[----:B------:R-:W-:Y:S01]  /*0e90*/  LDS.128 R16, [R77.X4+UR5] ;  /* 0x000000054d107984 */ /* 0x000fe20008004c00 */
[----:B------:R-:W-:Y:S01]  /*0ea0*/  IADD3 R0, R0, 0x1, RZ ;  /* 0x0000000100007810 */ /* 0x000fe20007ffe0ff */
[----:B------:R-:W-:Y:S01]  /*0eb0*/  UIADD3 UR4, UR4, 0x1, URZ ;  /* 0x0000000104047890 */ /* 0x000fe2000fffe03f */
[----:B------:R-:W-:Y:S01]  /*0ec0*/  IADD3 R80, R80, 0x20, RZ ;  /* 0x0000002050507810 */ /* 0x000fe20007ffe0ff */
[----:B------:R-:W1:Y:S01]  /*0ed0*/  LDS.128 R48, [R82+0x80] ;  /* 0x0000800052307984 */ /* 0x000e620000000c00 */
[C---:B------:R-:W-:Y:S01]  /*0ee0*/  ISETP.GE.AND P0, PT, R0.reuse, 0x3, PT ;  /* 0x000000030000780c */ /* 0x040fe20003f06270 */
[----:B------:R-:W-:Y:S02]  /*0ef0*/  UISETP.GE.AND UP0, UPT, UR4, 0x3, UPT ;  /* 0x000000030400788c */ /* 0x000fe4000bf06270 */
[----:B------:R-:W2:Y:S01]  /*0f00*/  LDS.128 R52, [R82+0x100] ;  /* 0x0001000052347984 */ /* 0x000ea20000000c00 */
[----:B------:R-:W-:Y:S01]  /*0f10*/  SEL R0, R0, RZ, !P0 ;  /* 0x000000ff00007207 */ /* 0x000fe20004000000 */
[----:B------:R-:W-:-:S02]  /*0f20*/  USEL UR4, UR4, URZ, !UP0 ;  /* 0x0000003f04047287 */ /* 0x000fc4000c000000 */
[----:B------:R-:W3:Y:S02]  /*0f30*/  LDS.128 R40, [R82] ;  /* 0x0000000052287984 */ /* 0x000ee40000000c00 */
[----:B------:R-:W-:Y:S02]  /*0f40*/  ULEA UR8, UR4, 0xc000, 0xd ;  /* 0x0000c00004087891 */ /* 0x000fe4000f8e683f */
[----:B------:R-:W4:Y:S04]  /*0f50*/  LDS.128 R64, [R82+0x180] ;  /* 0x0001800052407984 */ /* 0x000f280000000c00 */
[----:B------:R-:W5:Y:S04]  /*0f60*/  LDS.128 R68, [R77.X4+UR5+0x80] ;  /* 0x000080054d447984 */ /* 0x000f680008004c00 */
[----:B------:R-:W5:Y:S01]  /*0f70*/  LDS.128 R56, [R77.X4+UR5+0x100] ;  /* 0x000100054d387984 */ /* 0x000f620008004c00 */
[C---:B-1----:R-:W-:Y:S01]  /*0f80*/  FFMA R84, R16.reuse, R48, R73 ;  /* 0x0000003010547223 */ /* 0x042fe20000000049 */
[----:B--2---:R-:W-:-:S03]  /*0f90*/  FFMA R74, R16, R52, R74 ;  /* 0x00000034104a7223 */ /* 0x004fc6000000004a */
[C---:B------:R-:W-:Y:S01]  /*0fa0*/  FFMA R89, R17.reuse, R49, R84 ;  /* 0x0000003111597223 */ /* 0x040fe20000000054 */
[----:B---3--:R-:W-:Y:S01]  /*0fb0*/  FFMA R72, R16, R40, R72 ;  /* 0x0000002810487223 */ /* 0x008fe20000000048 */
[C---:B------:R-:W-:Y:S02]  /*0fc0*/  FFMA R87, R17.reuse, R53, R74 ;  /* 0x0000003511577223 */ /* 0x040fe4000000004a */
[----:B------:R-:W-:Y:S01]  /*0fd0*/  FFMA R84, R18, R50, R89 ;  /* 0x0000003212547223 */ /* 0x000fe20000000059 */
[----:B----4-:R-:W-:Y:S01]  /*0fe0*/  FFMA R16, R16, R64, R75 ;  /* 0x0000004010107223 */ /* 0x010fe2000000004b */
[C---:B------:R-:W-:Y:S01]  /*0ff0*/  FFMA R91, R17.reuse, R41, R72 ;  /* 0x00000029115b7223 */ /* 0x040fe20000000048 */
[C---:B------:R-:W-:Y:S01]  /*1000*/  FFMA R86, R18.reuse, R54, R87 ;  /* 0x0000003612567223 */ /* 0x040fe20000000057 */
[----:B------:R-:W1:Y:S01]  /*1010*/  LDS.128 R72, [R77.X4+UR5+0x180] ;  /* 0x000180054d487984 */ /* 0x000e620008004c00 */
[----:B------:R-:W-:Y:S01]  /*1020*/  FFMA R17, R17, R65, R16 ;  /* 0x0000004111117223 */ /* 0x000fe20000000010 */
[C---:B------:R-:W-:Y:S01]  /*1030*/  FFMA R16, R18.reuse, R42, R91 ;  /* 0x0000002a12107223 */ /* 0x040fe2000000005b */
[C---:B------:R-:W-:Y:S01]  /*1040*/  FFMA R89, R19.reuse, R51, R84 ;  /* 0x0000003313597223 */ /* 0x040fe20000000054 */
[C---:B------:R-:W-:Y:S01]  /*1050*/  FFMA R91, R19.reuse, R55, R86 ;  /* 0x00000037135b7223 */ /* 0x040fe20000000056 */
[----:B------:R-:W-:Y:S01]  /*1060*/  FFMA R18, R18, R66, R17 ;  /* 0x0000004212127223 */ /* 0x000fe20000000011 */
[C---:B------:R-:W-:Y:S01]  /*1070*/  FFMA R87, R19.reuse, R43, R16 ;  /* 0x0000002b13577223 */ /* 0x040fe20000000010 */
[C---:B-----5:R-:W-:Y:S01]  /*1080*/  FFMA R16, R68.reuse, R48, R61 ;  /* 0x0000003044107223 */ /* 0x060fe2000000003d */
[C---:B------:R-:W-:Y:S01]  /*1090*/  FFMA R62, R68.reuse, R52, R62 ;  /* 0x00000034443e7223 */ /* 0x040fe2000000003e */
[----:B------:R-:W-:Y:S01]  /*10a0*/  FFMA R93, R19, R67, R18 ;  /* 0x00000043135d7223 */ /* 0x000fe20000000012 */
[C---:B------:R-:W-:Y:S01]  /*10b0*/  FFMA R18, R68.reuse, R64, R63 ;  /* 0x0000004044127223 */ /* 0x040fe2000000003f */
[C---:B------:R-:W-:Y:S01]  /*10c0*/  FFMA R95, R69.reuse, R49, R16 ;  /* 0x00000031455f7223 */ /* 0x040fe20000000010 */
[-C--:B------:R-:W-:Y:S01]  /*10d0*/  FFMA R60, R68, R40.reuse, R60 ;  /* 0x00000028443c7223 */ /* 0x080fe2000000003c */
[C---:B------:R-:W-:Y:S01]  /*10e0*/  FFMA R63, R69.reuse, R53, R62 ;  /* 0x00000035453f7223 */ /* 0x040fe2000000003e */
[C---:B------:R-:W-:Y:S01]  /*10f0*/  FFMA R61, R69.reuse, R65, R18 ;  /* 0x00000041453d7223 */ /* 0x040fe20000000012 */
[----:B------:R-:W-:Y:S01]  /*1100*/  FFMA R36, R56, R40, R36 ;  /* 0x0000002838247223 */ /* 0x000fe20000000024 */
[----:B------:R-:W2:Y:S01]  /*1110*/  LDS.128 R16, [R77.X4+UR5+0x2000] ;  /* 0x002000054d107984 */ /* 0x000ea20008004c00 */
[----:B------:R-:W-:Y:S01]  /*1120*/  FFMA R69, R69, R41, R60 ;  /* 0x0000002945457223 */ /* 0x000fe2000000003c */
[C---:B------:R-:W-:Y:S01]  /*1130*/  FFMA R60, R70.reuse, R50, R95 ;  /* 0x00000032463c7223 */ /* 0x040fe2000000005f */
[C---:B------:R-:W-:Y:S01]  /*1140*/  FFMA R62, R70.reuse, R54, R63 ;  /* 0x00000036463e7223 */ /* 0x040fe2000000003f */
[C---:B------:R-:W-:Y:S01]  /*1150*/  FFMA R68, R70.reuse, R66, R61 ;  /* 0x0000004246447223 */ /* 0x040fe2000000003d */
[----:B------:R-:W-:Y:S01]  /*1160*/  FFMA R70, R70, R42, R69 ;  /* 0x0000002a46467223 */ /* 0x000fe20000000045 */
[C---:B------:R-:W-:Y:S01]  /*1170*/  FFMA R95, R71.reuse, R51, R60 ;  /* 0x00000033475f7223 */ /* 0x040fe2000000003c */
[C---:B------:R-:W-:Y:S01]  /*1180*/  FFMA R97, R71.reuse, R55, R62 ;  /* 0x0000003747617223 */ /* 0x040fe2000000003e */
[C---:B------:R-:W-:Y:S01]  /*1190*/  FFMA R60, R56.reuse, R52, R38 ;  /* 0x00000034383c7223 */ /* 0x040fe20000000026 */
[C---:B------:R-:W-:Y:S01]  /*11a0*/  FFMA R62, R56.reuse, R64, R39 ;  /* 0x00000040383e7223 */ /* 0x040fe20000000027 */
[----:B------:R-:W-:Y:S01]  /*11b0*/  FFMA R38, R56, R48, R37 ;  /* 0x0000003038267223 */ /* 0x000fe20000000025 */
[----:B------:R-:W-:Y:S01]  /*11c0*/  FFMA R99, R71, R67, R68 ;  /* 0x0000004347637223 */ /* 0x000fe20000000044 */
[C---:B------:R-:W-:Y:S01]  /*11d0*/  FFMA R63, R57.reuse, R53, R60 ;  /* 0x00000035393f7223 */ /* 0x040fe2000000003c */
[C---:B------:R-:W-:Y:S01]  /*11e0*/  FFMA R61, R57.reuse, R65, R62 ;  /* 0x00000041393d7223 */ /* 0x040fe2000000003e */
[C---:B------:R-:W-:Y:S01]  /*11f0*/  FFMA R69, R57.reuse, R49, R38 ;  /* 0x0000003139457223 */ /* 0x040fe20000000026 */
[----:B------:R-:W-:Y:S01]  /*1200*/  FFMA R57, R57, R41, R36 ;  /* 0x0000002939397223 */ /* 0x000fe20000000024 */
[C---:B------:R-:W-:Y:S01]  /*1210*/  FFMA R60, R58.reuse, R54, R63 ;  /* 0x000000363a3c7223 */ /* 0x040fe2000000003f */
[----:B------:R-:W3:Y:S01]  /*1220*/  LDS.128 R36, [R77.X4+UR5+0x2080] ;  /* 0x002080054d247984 */ /* 0x000ee20008004c00 */
[C---:B------:R-:W-:Y:S01]  /*1230*/  FFMA R56, R58.reuse, R50, R69 ;  /* 0x000000323a387223 */ /* 0x040fe20000000045 */
[C---:B------:R-:W-:Y:S01]  /*1240*/  FFMA R62, R58.reuse, R66, R61 ;  /* 0x000000423a3e7223 */ /* 0x040fe2000000003d */
[----:B------:R-:W-:Y:S01]  /*1250*/  FFMA R58, R58, R42, R57 ;  /* 0x0000002a3a3a7223 */ /* 0x000fe20000000039 */
[C---:B------:R-:W-:Y:S01]  /*1260*/  FFMA R107, R59.reuse, R55, R60 ;  /* 0x000000373b6b7223 */ /* 0x040fe2000000003c */
[C---:B------:R-:W-:Y:S01]  /*1270*/  FFMA R105, R59.reuse, R51, R56 ;  /* 0x000000333b697223 */ /* 0x040fe20000000038 */
[----:B------:R-:W-:Y:S01]  /*1280*/  FFMA R109, R59, R67, R62 ;  /* 0x000000433b6d7223 */ /* 0x000fe2000000003e */
[C---:B-1----:R-:W-:Y:S01]  /*1290*/  FFMA R32, R72.reuse, R40, R32 ;  /* 0x0000002848207223 */ /* 0x042fe20000000020 */
[C---:B------:R-:W-:Y:S01]  /*12a0*/  FFMA R56, R72.reuse, R64, R35 ;  /* 0x0000004048387223 */ /* 0x040fe20000000023 */
[C---:B------:R-:W-:Y:S01]  /*12b0*/  FFMA R34, R72.reuse, R52, R34 ;  /* 0x0000003448227223 */ /* 0x040fe20000000022 */
[----:B------:R-:W-:Y:S01]  /*12c0*/  FFMA R72, R72, R48, R33 ;  /* 0x0000003048487223 */ /* 0x000fe20000000021 */
        /* <DEDUP_REMOVED lines=8> */
[----:B------:R-:W1:Y:S01]  /*1350*/  LDS.128 R32, [R77.X4+UR5+0x2100] ;  /* 0x002100054d207984 */ /* 0x000e620008004c00 */
[C---:B------:R-:W-:Y:S01]  /*1360*/  FFMA R121, R75.reuse, R43, R56 ;  /* 0x0000002b4b797223 */ /* 0x040fe20000000038 */
[----:B------:R-:W-:Y:S01]  /*1370*/  FFMA R119, R75, R67, R60 ;  /* 0x000000434b777223 */ /* 0x000fe2000000003c */
[----:B------:R-:W-:Y:S01]  /*1380*/  FFMA R74, R74, R50, R73 ;  /* 0x000000324a4a7223 */ /* 0x000fe20000000049 */
[C---:B--2---:R-:W-:Y:S01]  /*1390*/  FFMA R56, R16.reuse, R64, R27 ;  /* 0x0000004010387223 */ /* 0x044fe2000000001b */
[C---:B------:R-:W-:Y:S01]  /*13a0*/  FFMA R26, R16.reuse, R52, R26 ;  /* 0x00000034101a7223 */ /* 0x040fe2000000001a */
[C---:B------:R-:W-:Y:S01]  /*13b0*/  FFMA R24, R16.reuse, R40, R24 ;  /* 0x0000002810187223 */ /* 0x040fe20000000018 */
[----:B------:R-:W-:Y:S01]  /*13c0*/  FFMA R16, R16, R48, R25 ;  /* 0x0000003010107223 */ /* 0x000fe20000000019 */
[C---:B------:R-:W-:Y:S01]  /*13d0*/  FFMA R25, R17.reuse, R65, R56 ;  /* 0x0000004111197223 */ /* 0x040fe20000000038 */
[C---:B------:R-:W-:Y:S01]  /*13e0*/  FFMA R27, R17.reuse, R53, R26 ;  /* 0x00000035111b7223 */ /* 0x040fe2000000001a */
[C---:B------:R-:W-:Y:S01]  /*13f0*/  FFMA R57, R17.reuse, R41, R24 ;  /* 0x0000002911397223 */ /* 0x040fe20000000018 */
[----:B------:R-:W-:Y:S01]  /*1400*/  FFMA R17, R17, R49, R16 ;  /* 0x0000003111117223 */ /* 0x000fe20000000010 */
[C---:B------:R-:W-:Y:S01]  /*1410*/  FFMA R72, R18.reuse, R66, R25 ;  /* 0x0000004212487223 */ /* 0x040fe20000000019 */
[C---:B------:R-:W-:Y:S01]  /*1420*/  FFMA R16, R18.reuse, R54, R27 ;  /* 0x0000003612107223 */ /* 0x040fe2000000001b */
[----:B------:R-:W-:Y:S01]  /*1430*/  FFMA R115, R75, R51, R74 ;  /* 0x000000334b737223 */ /* 0x000fe2000000004a */
[----:B------:R-:W2:Y:S01]  /*1440*/  LDS.128 R24, [R77.X4+UR5+0x2180] ;  /* 0x002180054d187984 */ /* 0x000ea20008004c00 */
[C---:B------:R-:W-:Y:S01]  /*1450*/  FFMA R74, R18.reuse, R42, R57 ;  /* 0x0000002a124a7223 */ /* 0x040fe20000000039 */
[----:B------:R-:W-:Y:S01]  /*1460*/  FFMA R18, R18, R50, R17 ;  /* 0x0000003212127223 */ /* 0x000fe20000000011 */
[C---:B------:R-:W-:Y:S01]  /*1470*/  FFMA R125, R19.reuse, R55, R16 ;  /* 0x00000037137d7223 */ /* 0x040fe20000000010 */
[C---:B------:R-:W-:Y:S01]  /*1480*/  FFMA R72, R19.reuse, R67, R72 ;  /* 0x0000004313487223 */ /* 0x040fe20000000048 */
[C---:B------:R-:W-:Y:S01]  /*1490*/  FFMA R74, R19.reuse, R43, R74 ;  /* 0x0000002b134a7223 */ /* 0x040fe2000000004a */
[C---:B---3--:R-:W-:Y:S01]  /*14a0*/  FFMA R20, R36.reuse, R40, R20 ;  /* 0x0000002824147223 */ /* 0x048fe20000000014 */
        /* <DEDUP_REMOVED lines=11> */
[----:B------:R-:W-:Y:S01]  /*1560*/  LDS.128 R16, [R77.X4+UR5+0x10] ;  /* 0x000010054d107984 */ /* 0x000fe20008004c00 */
[----:B------:R-:W-:Y:S01]  /*1570*/  FFMA R101, R71, R43, R70 ;  /* 0x0000002b47657223 */ /* 0x000fe20000000046 */
[----:B------:R-:W-:Y:S01]  /*1580*/  FFMA R37, R37, R65, R36 ;  /* 0x0000004125257223 */ /* 0x000fe20000000024 */
[C---:B------:R-:W-:Y:S01]  /*1590*/  FFMA R86, R39.reuse, R55, R86 ;  /* 0x0000003727567223 */ /* 0x040fe20000000056 */
[----:B------:R-:W3:Y:S01]  /*15a0*/  LDS.128 R20, [R82+0x90] ;  /* 0x0000900052147984 */ /* 0x000ee20000000c00 */
[C---:B------:R-:W-:Y:S01]  /*15b0*/  FFMA R84, R39.reuse, R51, R84 ;  /* 0x0000003327547223 */ /* 0x040fe20000000054 */
[----:B------:R-:W-:Y:S01]  /*15c0*/  FFMA R88, R38, R66, R37 ;  /* 0x0000004226587223 */ /* 0x000fe20000000025 */
[C---:B-1----:R-:W-:Y:S01]  /*15d0*/  FFMA R38, R32.reuse, R64, R47 ;  /* 0x0000004020267223 */ /* 0x042fe2000000002f */
[----:B------:R-:W1:Y:S01]  /*15e0*/  LDS.128 R56, [R82+0x110] ;  /* 0x0001100052387984 */ /* 0x000e620000000c00 */
[C---:B------:R-:W-:Y:S01]  /*15f0*/  FFMA R36, R32.reuse, R48, R45 ;  /* 0x0000003020247223 */ /* 0x040fe2000000002d */
[C---:B------:R-:W-:Y:S01]  /*1600*/  FFMA R88, R39.reuse, R67, R88 ;  /* 0x0000004327587223 */ /* 0x040fe20000000058 */
[----:B------:R-:W-:Y:S01]  /*1610*/  FFMA R90, R39, R43, R90 ;  /* 0x0000002b275a7223 */ /* 0x000fe2000000005a */
[----:B------:R-:W4:Y:S01]  /*1620*/  LDS.128 R60, [R82+0x10] ;  /* 0x00001000523c7984 */ /* 0x000f220000000c00 */
[C---:B------:R-:W-:Y:S01]  /*1630*/  FFMA R45, R33.reuse, R65, R38 ;  /* 0x00000041212d7223 */ /* 0x040fe20000000026 */
[----:B------:R-:W-:Y:S01]  /*1640*/  FFMA R73, R33, R49, R36 ;  /* 0x0000003121497223 */ /* 0x000fe20000000024 */
[C---:B------:R-:W-:Y:S01]  /*1650*/  FFMA R46, R32.reuse, R52, R46 ;  /* 0x00000034202e7223 */ /* 0x040fe2000000002e */
[----:B------:R-:W5:Y:S01]  /*1660*/  LDS.128 R68, [R82+0x190] ;  /* 0x0001900052447984 */ /* 0x000f620000000c00 */
[----:B------:R-:W-:-:S02]  /*1670*/  FFMA R32, R32, R40, R44 ;  /* 0x0000002820207223 */ /* 0x000fc4000000002c */
[C---:B------:R-:W-:Y:S01]  /*1680*/  FFMA R47, R33.reuse, R53, R46 ;  /* 0x00000035212f7223 */ /* 0x040fe2000000002e */
[----:B------:R-:W5:Y:S01]  /*1690*/  LDS.128 R36, [R77.X4+UR5+0x90] ;  /* 0x000090054d247984 */ /* 0x000f620008004c00 */
[----:B------:R-:W-:Y:S01]  /*16a0*/  FFMA R33, R33, R41, R32 ;  /* 0x0000002921217223 */ /* 0x000fe20000000020 */
[C---:B--2---:R-:W-:Y:S01]  /*16b0*/  FFMA R30, R24.reuse, R52, R30 ;  /* 0x00000034181e7223 */ /* 0x044fe2000000001e */
[C---:B------:R-:W-:Y:S01]  /*16c0*/  FFMA R48, R24.reuse, R48, R29 ;  /* 0x0000003018307223 */ /* 0x040fe2000000001d */
[C---:B------:R-:W-:Y:S01]  /*16d0*/  FFMA R64, R24.reuse, R64, R31 ;  /* 0x0000004018407223 */ /* 0x040fe2000000001f */
[----:B------:R-:W-:Y:S01]  /*16e0*/  FFMA R24, R24, R40, R28 ;  /* 0x0000002818187223 */ /* 0x000fe2000000001c */
[C---:B------:R-:W-:Y:S01]  /*16f0*/  FFMA R53, R25.reuse, R53, R30 ;  /* 0x0000003519357223 */ /* 0x040fe2000000001e */
[C---:B------:R-:W-:Y:S01]  /*1700*/  FFMA R49, R25.reuse, R49, R48 ;  /* 0x0000003119317223 */ /* 0x040fe20000000030 */
[----:B------:R-:W2:Y:S01]  /*1710*/  LDS.128 R28, [R77.X4+UR5+0x110] ;  /* 0x000110054d1c7984 */ /* 0x000ea20008004c00 */
[C---:B------:R-:W-:Y:S01]  /*1720*/  FFMA R65, R25.reuse, R65, R64 ;  /* 0x0000004119417223 */ /* 0x040fe20000000040 */
[----:B------:R-:W-:Y:S01]  /*1730*/  FFMA R25, R25, R41, R24 ;  /* 0x0000002919197223 */ /* 0x000fe20000000018 */
[C---:B------:R-:W-:Y:S01]  /*1740*/  FFMA R46, R34.reuse, R66, R45 ;  /* 0x00000042222e7223 */ /* 0x040fe2000000002d */
[C---:B------:R-:W-:Y:S01]  /*1750*/  FFMA R44, R34.reuse, R54, R47 ;  /* 0x00000036222c7223 */ /* 0x040fe2000000002f */
[-C--:B------:R-:W-:Y:S01]  /*1760*/  FFMA R32, R34, R50.reuse, R73 ;  /* 0x0000003222207223 */ /* 0x080fe20000000049 */
[C---:B------:R-:W-:Y:S01]  /*1770*/  FFMA R50, R26.reuse, R50, R49 ;  /* 0x000000321a327223 */ /* 0x040fe20000000031 */
[C---:B------:R-:W-:Y:S01]  /*1780*/  FFMA R66, R26.reuse, R66, R65 ;  /* 0x000000421a427223 */ /* 0x040fe20000000041 */
[C---:B------:R-:W-:Y:S01]  /*1790*/  FFMA R54, R26.reuse, R54, R53 ;  /* 0x000000361a367223 */ /* 0x040fe20000000035 */
[-C--:B------:R-:W-:Y:S01]  /*17a0*/  FFMA R26, R26, R42.reuse, R25 ;  /* 0x0000002a1a1a7223 */ /* 0x080fe20000000019 */
[----:B------:R-:W-:Y:S01]  /*17b0*/  FFMA R34, R34, R42, R33 ;  /* 0x0000002a22227223 */ /* 0x000fe20000000021 */
[C---:B------:R-:W-:Y:S01]  /*17c0*/  FFMA R73, R35.reuse, R51, R32 ;  /* 0x0000003323497223 */ /* 0x040fe20000000020 */
[----:B------:R-:W-:Y:S01]  /*17d0*/  FFMA R103, R35, R67, R46 ;  /* 0x0000004323677223 */ /* 0x000fe2000000002e */
[----:B------:R-:W-:Y:S01]  /*17e0*/  FFMA R65, R27, R43, R26 ;  /* 0x0000002b1b417223 */ /* 0x000fe2000000001a */
[C---:B------:R-:W-:Y:S01]  /*17f0*/  FFMA R75, R35.reuse, R55, R44 ;  /* 0x00000037234b7223 */ /* 0x040fe2000000002c */
[----:B------:R-:W-:Y:S01]  /*1800*/  FFMA R111, R35, R43, R34 ;  /* 0x0000002b236f7223 */ /* 0x000fe20000000022 */
[C---:B---3--:R-:W-:Y:S01]  /*1810*/  FFMA R26, R16.reuse, R20, R89 ;  /* 0x00000014101a7223 */ /* 0x048fe20000000059 */
[C---:B------:R-:W-:Y:S01]  /*1820*/  FFMA R67, R27.reuse, R67, R66 ;  /* 0x000000431b437223 */ /* 0x040fe20000000042 */
[C---:B------:R-:W-:Y:S01]  /*1830*/  FFMA R55, R27.reuse, R55, R54 ;  /* 0x000000371b377223 */ /* 0x040fe20000000036 */
[----:B------:R-:W-:Y:S01]  /*1840*/  FFMA R53, R27, R51, R50 ;  /* 0x000000331b357223 */ /* 0x000fe20000000032 */
[C---:B-1----:R-:W-:Y:S01]  /*1850*/  FFMA R32, R16.reuse, R56, R91 ;  /* 0x0000003810207223 */ /* 0x042fe2000000005b */
[C---:B------:R-:W-:Y:S01]  /*1860*/  FFMA R35, R17.reuse, R21, R26 ;  /* 0x0000001511237223 */ /* 0x040fe2000000001a */
[----:B------:R-:W1:Y:S01]  /*1870*/  LDS.128 R48, [R77.X4+UR5+0x2110] ;  /* 0x002110054d307984 */ /* 0x000e620008004c00 */
[----:B----4-:R-:W-:Y:S01]  /*1880*/  FFMA R24, R16, R60, R87 ;  /* 0x0000003c10187223 */ /* 0x010fe20000000057 */
[C---:B------:R-:W-:Y:S01]  /*1890*/  FFMA R33, R17.reuse, R57, R32 ;  /* 0x0000003911217223 */ /* 0x040fe20000000020 */
[----:B------:R-:W-:Y:S01]  /*18a0*/  FFMA R32, R18, R22, R35 ;  /* 0x0000001612207223 */ /* 0x000fe20000000023 */
[----:B------:R-:W-:Y:S01]  /*18b0*/  LDS.128 R44, [R77.X4+UR5+0x20] ;  /* 0x000020054d2c7984 */ /* 0x000fe20008004c00 */
[----:B-----5:R-:W-:Y:S01]  /*18c0*/  FFMA R16, R16, R68, R93 ;  /* 0x0000004410107223 */ /* 0x020fe2000000005d */
[C---:B------:R-:W-:Y:S01]  /*18d0*/  FFMA R41, R17.reuse, R61, R24 ;  /* 0x0000003d11297223 */ /* 0x040fe20000000018 */
[C---:B------:R-:W-:Y:S01]  /*18e0*/  FFMA R34, R18.reuse, R58, R33 ;  /* 0x0000003a12227223 */ /* 0x040fe20000000021 */
[----:B------:R-:W3:Y:S01]  /*18f0*/  LDS.128 R24, [R77.X4+UR5+0x190] ;  /* 0x000190054d187984 */ /* 0x000ee20008004c00 */
[----:B------:R-:W-:Y:S01]  /*1900*/  FFMA R17, R17, R69, R16 ;  /* 0x0000004511117223 */ /* 0x000fe20000000010 */
[----:B------:R-:W-:Y:S01]  /*1910*/  FFMA R16, R18, R62, R41 ;  /* 0x0000003e12107223 */ /* 0x000fe20000000029 */
[C---:B------:R-:W-:Y:S01]  /*1920*/  FFMA R89, R19.reuse, R23, R32 ;  /* 0x0000001713597223 */ /* 0x040fe20000000020 */
[----:B------:R-:W-:Y:S01]  /*1930*/  FFMA R32, R36, R68, R99 ;  /* 0x0000004424207223 */ /* 0x000fe20000000063 */
[----:B------:R-:W-:Y:S01]  /*1940*/  FFMA R18, R18, R70, R17 ;  /* 0x0000004612127223 */ /* 0x000fe20000000011 */
[----:B------:R-:W-:Y:S01]  /*1950*/  FFMA R87, R19, R63, R16 ;  /* 0x0000003f13577223 */ /* 0x000fe20000000010 */
[C---:B------:R-:W-:Y:S01]  /*1960*/  FFMA R16, R36.reuse, R20, R95 ;  /* 0x0000001424107223 */ /* 0x040fe2000000005f */
        /* <DEDUP_REMOVED lines=8> */
[C---:B------:R-:W-:Y:S01]  /*19f0*/  FFMA R36, R38.reuse, R70, R33 ;  /* 0x0000004626247223 */ /* 0x040fe20000000021 */
[----:B------:R-:W4:Y:S01]  /*1a00*/  LDS.128 R16, [R77.X4+UR5+0x2010] ;  /* 0x002010054d107984 */ /* 0x000f220008004c00 */
[C---:B------:R-:W-:Y:S01]  /*1a10*/  FFMA R34, R38.reuse, R58, R35 ;  /* 0x0000003a26227223 */ /* 0x040fe20000000023 */
[C---:B------:R-:W-:Y:S01]  /*1a20*/  FFMA R32, R38.reuse, R22, R41 ;  /* 0x0000001626207223 */ /* 0x040fe20000000029 */
[C---:B------:R-:W-:Y:S01]  /*1a30*/  FFMA R99, R39.reuse, R71, R36 ;  /* 0x0000004727637223 */ /* 0x040fe20000000024 */
        /* <DEDUP_REMOVED lines=11> */
[----:B-1----:R-:W-:Y:S01]  /*1af0*/  FFMA R52, R48, R68, R103 ;  /* 0x0000004430347223 */ /* 0x002fe20000000067 */
[C---:B------:R-:W-:Y:S01]  /*1b00*/  FFMA R35, R29.reuse, R57, R34 ;  /* 0x000000391d237223 */ /* 0x040fe20000000022 */
[----:B------:R-:W-:Y:S01]  /*1b10*/  FFMA R29, R29, R61, R28 ;  /* 0x0000003d1d1d7223 */ /* 0x000fe2000000001c */
[C---:B------:R-:W-:Y:S01]  /*1b20*/  FFMA R28, R30.reuse, R22, R41 ;  /* 0x000000161e1c7223 */ /* 0x040fe20000000029 */
[C---:B------:R-:W-:Y:S01]  /*1b30*/  FFMA R34, R30.reuse, R70, R33 ;  /* 0x000000461e227223 */ /* 0x040fe20000000021 */
[C---:B------:R-:W-:Y:S01]  /*1b40*/  FFMA R32, R30.reuse, R58, R35 ;  /* 0x0000003a1e207223 */ /* 0x040fe20000000023 */
[----:B------:R-:W-:Y:S01]  /*1b50*/  FFMA R30, R30, R62, R29 ;  /* 0x0000003e1e1e7223 */ /* 0x000fe2000000001d */
[C---:B------:R-:W-:Y:S01]  /*1b60*/  FFMA R105, R31.reuse, R23, R28 ;  /* 0x000000171f697223 */ /* 0x040fe2000000001c */
[C---:B---3--:R-:W-:Y:S01]  /*1b70*/  FFMA R28, R24.reuse, R60, R121 ;  /* 0x0000003c181c7223 */ /* 0x048fe20000000079 */
[C---:B------:R-:W-:Y:S01]  /*1b80*/  FFMA R107, R31.reuse, R59, R32 ;  /* 0x0000003b1f6b7223 */ /* 0x040fe20000000020 */
[----:B------:R-:W-:Y:S01]  /*1b90*/  FFMA R113, R31, R63, R30 ;  /* 0x0000003f1f717223 */ /* 0x000fe2000000001e */
[C---:B------:R-:W-:Y:S01]  /*1ba0*/  FFMA R32, R24.reuse, R68, R119 ;  /* 0x0000004418207223 */ /* 0x040fe20000000077 */
[C---:B------:R-:W-:Y:S01]  /*1bb0*/  FFMA R30, R24.reuse, R56, R117 ;  /* 0x00000038181e7223 */ /* 0x040fe20000000075 */
[----:B------:R-:W-:Y:S01]  /*1bc0*/  FFMA R24, R24, R20, R115 ;  /* 0x0000001418187223 */ /* 0x000fe20000000073 */
[----:B------:R-:W-:Y:S01]  /*1bd0*/  FFMA R33, R25, R61, R28 ;  /* 0x0000003d19217223 */ /* 0x000fe2000000001c */
[----:B------:R-:W-:Y:S01]  /*1be0*/  FFMA R109, R31, R71, R34 ;  /* 0x000000471f6d7223 */ /* 0x000fe20000000022 */
        /* <DEDUP_REMOVED lines=9> */
[C---:B----4-:R-:W-:Y:S01]  /*1c80*/  FFMA R74, R16.reuse, R60, R74 ;  /* 0x0000003c104a7223 */ /* 0x050fe2000000004a */
[C---:B------:R-:W-:Y:S01]  /*1c90*/  FFMA R72, R16.reuse, R68, R72 ;  /* 0x0000004410487223 */ /* 0x040fe20000000048 */
[C---:B------:R-:W-:Y:S01]  /*1ca0*/  FFMA R24, R16.reuse, R56, R125 ;  /* 0x0000003810187223 */ /* 0x040fe2000000007d */
[----:B------:R-:W-:Y:S01]  /*1cb0*/  FFMA R16, R16, R20, R123 ;  /* 0x0000001410107223 */ /* 0x000fe2000000007b */
[C---:B------:R-:W-:Y:S01]  /*1cc0*/  FFMA R117, R27.reuse, R59, R28 ;  /* 0x0000003b1b757223 */ /* 0x040fe2000000001c */
[----:B------:R-:W-:Y:S01]  /*1cd0*/  FFMA R115, R27, R23, R26 ;  /* 0x000000171b737223 */ /* 0x000fe2000000001a */
[C---:B------:R-:W-:Y:S01]  /*1ce0*/  FFMA R29, R17.reuse, R61, R74 ;  /* 0x0000003d111d7223 */ /* 0x040fe2000000004a */
[C---:B------:R-:W-:Y:S01]  /*1cf0*/  FFMA R25, R17.reuse, R69, R72 ;  /* 0x0000004511197223 */ /* 0x040fe20000000048 */
[C---:B------:R-:W-:Y:S01]  /*1d00*/  FFMA R27, R17.reuse, R57, R24 ;  /* 0x00000039111b7223 */ /* 0x040fe20000000018 */
[----:B------:R-:W-:Y:S01]  /*1d10*/  FFMA R17, R17, R21, R16 ;  /* 0x0000001511117223 */ /* 0x000fe20000000010 */
[----:B------:R-:W1:Y:S01]  /*1d20*/  LDS.128 R40, [R77.X4+UR5+0x2190] ;  /* 0x002190054d287984 */ /* 0x000e620008004c00 */
[C---:B------:R-:W-:Y:S01]  /*1d30*/  FFMA R66, R18.reuse, R62, R29 ;  /* 0x0000003e12427223 */ /* 0x040fe2000000001d */
[C---:B------:R-:W-:Y:S01]  /*1d40*/  FFMA R64, R18.reuse, R70, R25 ;  /* 0x0000004612407223 */ /* 0x040fe20000000019 */
[C---:B------:R-:W-:Y:S01]  /*1d50*/  FFMA R16, R18.reuse, R58, R27 ;  /* 0x0000003a12107223 */ /* 0x040fe2000000001b */
[----:B------:R-:W-:Y:S01]  /*1d60*/  FFMA R18, R18, R22, R17 ;  /* 0x0000001612127223 */ /* 0x000fe20000000011 */
[C---:B--2---:R-:W-:Y:S01]  /*1d70*/  FFMA R84, R36.reuse, R20, R84 ;  /* 0x0000001424547223 */ /* 0x044fe20000000054 */
[C---:B------:R-:W-:Y:S01]  /*1d80*/  FFMA R86, R36.reuse, R56, R86 ;  /* 0x0000003824567223 */ /* 0x040fe20000000056 */
[C---:B------:R-:W-:Y:S01]  /*1d90*/  FFMA R64, R19.reuse, R71, R64 ;  /* 0x0000004713407223 */ /* 0x040fe20000000040 */
        /* <DEDUP_REMOVED lines=10> */
[----:B------:R-:W2:Y:S01]  /*1e40*/  LDS.128 R28, [R82+0x20] ;  /* 0x00002000521c7984 */ /* 0x000ea20000000c00 */
[----:B------:R-:W-:Y:S01]  /*1e50*/  FFMA R37, R37, R69, R88 ;  /* 0x0000004525257223 */ /* 0x000fe20000000058 */
[----:B------:R-:W-:Y:S01]  /*1e60*/  FFMA R86, R38, R62, R25 ;  /* 0x0000003e26567223 */ /* 0x000fe20000000019 */
[----:B------:R-:W-:Y:S01]  /*1e70*/  FFMA R36, R48, R20, R73 ;  /* 0x0000001430247223 */ /* 0x000fe20000000049 */
[----:B------:R-:W3:Y:S01]  /*1e80*/  LDS.128 R16, [R82+0xa0] ;  /* 0x0000a00052107984 */ /* 0x000ee20000000c00 */
[----:B------:R-:W-:Y:S01]  /*1e90*/  FFMA R84, R38, R70, R37 ;  /* 0x0000004626547223 */ /* 0x000fe20000000025 */
[C---:B------:R-:W-:Y:S01]  /*1ea0*/  FFMA R38, R48.reuse, R56, R75 ;  /* 0x0000003830267223 */ /* 0x040fe2000000004b */
[C---:B------:R-:W-:Y:S01]  /*1eb0*/  FFMA R74, R39.reuse, R59, R74 ;  /* 0x0000003b274a7223 */ /* 0x040fe2000000004a */
[----:B------:R-:W4:Y:S01]  /*1ec0*/  LDS.128 R24, [R82+0x120] ;  /* 0x0001200052187984 */ /* 0x000f220000000c00 */
[C---:B------:R-:W-:Y:S01]  /*1ed0*/  FFMA R84, R39.reuse, R71, R84 ;  /* 0x0000004727547223 */ /* 0x040fe20000000054 */
[C---:B------:R-:W-:Y:S01]  /*1ee0*/  FFMA R72, R39.reuse, R23, R72 ;  /* 0x0000001727487223 */ /* 0x040fe20000000048 */
[----:B------:R-:W-:Y:S01]  /*1ef0*/  FFMA R86, R39, R63, R86 ;  /* 0x0000003f27567223 */ /* 0x000fe20000000056 */
[----:B------:R-:W5:Y:S01]  /*1f00*/  LDS.128 R32, [R82+0x1a0] ;  /* 0x0001a00052207984 */ /* 0x000f620000000c00 */
[C---:B------:R-:W-:Y:S01]  /*1f10*/  FFMA R75, R49.reuse, R57, R38 ;  /* 0x00000039314b7223 */ /* 0x040fe20000000026 */
[C---:B------:R-:W-:Y:S01]  /*1f20*/  FFMA R103, R49.reuse, R21, R36 ;  /* 0x0000001531677223 */ /* 0x040fe20000000024 */
[----:B------:R-:W-:Y:S01]  /*1f30*/  FFMA R48, R48, R60, R111 ;  /* 0x0000003c30307223 */ /* 0x000fe2000000006f */
[----:B------:R-:W5:Y:S01]  /*1f40*/  LDS.128 R36, [R77.X4+UR5+0xa0] ;  /* 0x0000a0054d247984 */ /* 0x000f620008004c00 */
[C---:B------:R-:W-:Y:S01]  /*1f50*/  FFMA R73, R49.reuse, R69, R52 ;  /* 0x0000004531497223 */ /* 0x040fe20000000034 */
[C---:B------:R-:W-:Y:S01]  /*1f60*/  FFMA R52, R50.reuse, R58, R75 ;  /* 0x0000003a32347223 */ /* 0x040fe2000000004b */
[----:B------:R-:W-:Y:S01]  /*1f70*/  FFMA R49, R49, R61, R48 ;  /* 0x0000003d31317223 */ /* 0x000fe20000000030 */
[C---:B------:R-:W-:Y:S01]  /*1f80*/  FFMA R48, R50.reuse, R22, R103 ;  /* 0x0000001632307223 */ /* 0x040fe20000000067 */
[----:B------:R-:W-:Y:S01]  /*1f90*/  FFMA R54, R50, R70, R73 ;  /* 0x0000004632367223 */ /* 0x000fe20000000049 */
[----:B-1----:R-:W-:Y:S01]  /*1fa0*/  FFMA R20, R40, R20, R53 ;  /* 0x0000001428147223 */ /* 0x002fe20000000035 */
        /* <DEDUP_REMOVED lines=10> */
[----:B------:R-:W1:Y:S01]  /*2050*/  LDS.128 R48, [R77.X4+UR5+0x120] ;  /* 0x000120054d307984 */ /* 0x000e620008004c00 */
[C---:B------:R-:W-:Y:S01]  /*2060*/  FFMA R57, R41.reuse, R57, R56 ;  /* 0x0000003929397223 */ /* 0x040fe20000000038 */
[----:B------:R-:W-:Y:S01]  /*2070*/  FFMA R41, R41, R61, R40 ;  /* 0x0000003d29297223 */ /* 0x000fe20000000028 */
[C---:B------:R-:W-:Y:S01]  /*2080*/  FFMA R22, R42.reuse, R22, R21 ;  /* 0x000000162a167223 */ /* 0x040fe20000000015 */
[C---:B------:R-:W-:Y:S01]  /*2090*/  FFMA R70, R42.reuse, R70, R69 ;  /* 0x000000462a467223 */ /* 0x040fe20000000045 */
[C---:B------:R-:W-:Y:S01]  /*20a0*/  FFMA R58, R42.reuse, R58, R57 ;  /* 0x0000003a2a3a7223 */ /* 0x040fe20000000039 */
[----:B------:R-:W-:Y:S01]  /*20b0*/  FFMA R42, R42, R62, R41 ;  /* 0x0000003e2a2a7223 */ /* 0x000fe20000000029 */
[C---:B------:R-:W-:Y:S01]  /*20c0*/  FFMA R67, R43.reuse, R23, R22 ;  /* 0x000000172b437223 */ /* 0x040fe20000000016 */
[C---:B--2---:R-:W-:Y:S01]  /*20d0*/  FFMA R20, R44.reuse, R28, R87 ;  /* 0x0000001c2c147223 */ /* 0x044fe20000000057 */
[C---:B------:R-:W-:Y:S01]  /*20e0*/  FFMA R71, R43.reuse, R71, R70 ;  /* 0x000000472b477223 */ /* 0x040fe20000000046 */
[C---:B------:R-:W-:Y:S01]  /*20f0*/  FFMA R65, R43.reuse, R59, R58 ;  /* 0x0000003b2b417223 */ /* 0x040fe2000000003a */
[C---:B---3--:R-:W-:Y:S01]  /*2100*/  FFMA R22, R44.reuse, R16, R89 ;  /* 0x000000102c167223 */ /* 0x048fe20000000059 */
[----:B------:R-:W-:Y:S01]  /*2110*/  FFMA R69, R43, R63, R42 ;  /* 0x0000003f2b457223 */ /* 0x000fe2000000002a */
[C---:B------:R-:W-:Y:S01]  /*2120*/  FFMA R53, R45.reuse, R29, R20 ;  /* 0x0000001d2d357223 */ /* 0x040fe20000000014 */
[----:B------:R-:W-:Y:S01]  /*2130*/  LDS.128 R60, [R77.X4+UR5+0x2120] ;  /* 0x002120054d3c7984 */ /* 0x000fe20008004c00 */
[----:B----4-:R-:W-:Y:S01]  /*2140*/  FFMA R40, R44, R24, R91 ;  /* 0x000000182c287223 */ /* 0x010fe2000000005b */
[----:B------:R-:W-:-:S02]  /*2150*/  FFMA R43, R45, R17, R22 ;  /* 0x000000112d2b7223 */ /* 0x000fc40000000016 */
[----:B------:R-:W2:Y:S01]  /*2160*/  LDS.128 R20, [R77.X4+UR5+0x1a0] ;  /* 0x0001a0054d147984 */ /* 0x000ea20008004c00 */
[----:B-----5:R-:W-:Y:S01]  /*2170*/  FFMA R44, R44, R32, R93 ;  /* 0x000000202c2c7223 */ /* 0x020fe2000000005d */
        /* <DEDUP_REMOVED lines=17> */
[----:B------:R-:W3:Y:S01]  /*2290*/  LDS.128 R40, [R77.X4+UR5+0x2020] ;  /* 0x002020054d287984 */ /* 0x000ee20008004c00 */
[----:B------:R-:W-:Y:S01]  /*22a0*/  FFMA R37, R37, R29, R36 ;  /* 0x0000001d25257223 */ /* 0x000fe20000000024 */
[C---:B------:R-:W-:Y:S01]  /*22b0*/  FFMA R36, R38.reuse, R18, R53 ;  /* 0x0000001226247223 */ /* 0x040fe20000000035 */
[C---:B------:R-:W-:Y:S01]  /*22c0*/  FFMA R46, R38.reuse, R34, R45 ;  /* 0x00000022262e7223 */ /* 0x040fe2000000002d */
[----:B------:R-:W4:Y:S01]  /*22d0*/  LDS.128 R52, [R77.X4+UR5+0x20a0] ;  /* 0x0020a0054d347984 */ /* 0x000f220008004c00 */
[C---:B------:R-:W-:Y:S01]  /*22e0*/  FFMA R44, R38.reuse, R26, R47 ;  /* 0x0000001a262c7223 */ /* 0x040fe2000000002f */
[----:B------:R-:W-:Y:S01]  /*22f0*/  FFMA R38, R38, R30, R37 ;  /* 0x0000001e26267223 */ /* 0x000fe20000000025 */
[C---:B------:R-:W-:Y:S01]  /*2300*/  FFMA R95, R39.reuse, R19, R36 ;  /* 0x00000013275f7223 */ /* 0x040fe20000000024 */
[C---:B-1----:R-:W-:Y:S01]  /*2310*/  FFMA R36, R48.reuse, R16, R105 ;  /* 0x0000001030247223 */ /* 0x042fe20000000069 */
[C---:B------:R-:W-:Y:S01]  /*2320*/  FFMA R97, R39.reuse, R27, R44 ;  /* 0x0000001b27617223 */ /* 0x040fe2000000002c */
        /* <DEDUP_REMOVED lines=12> */
[C---:B--2---:R-:W-:Y:S01]  /*23f0*/  FFMA R36, R20.reuse, R28, R121 ;  /* 0x0000001c14247223 */ /* 0x044fe20000000079 */
[C---:B------:R-:W-:Y:S01]  /*2400*/  FFMA R109, R51.reuse, R35, R44 ;  /* 0x00000023336d7223 */ /* 0x040fe2000000002c */
[----:B------:R-:W-:Y:S01]  /*2410*/  FFMA R107, R51, R27, R38 ;  /* 0x0000001b336b7223 */ /* 0x000fe20000000026 */
[C---:B------:R-:W-:Y:S01]  /*2420*/  FFMA R44, R20.reuse, R32, R119 ;  /* 0x00000020142c7223 */ /* 0x040fe20000000077 */
[C---:B------:R-:W-:Y:S01]  /*2430*/  FFMA R38, R20.reuse, R24, R117 ;  /* 0x0000001814267223 */ /* 0x040fe20000000075 */
[----:B------:R-:W-:Y:S01]  /*2440*/  FFMA R20, R20, R16, R115 ;  /* 0x0000001014147223 */ /* 0x000fe20000000073 */
[-C--:B------:R-:W-:Y:S01]  /*2450*/  FFMA R45, R21, R29.reuse, R36 ;  /* 0x0000001d152d7223 */ /* 0x080fe20000000024 */
        /* <DEDUP_REMOVED lines=11> */
[C---:B---3--:R-:W-:Y:S01]  /*2510*/  FFMA R66, R40.reuse, R28, R66 ;  /* 0x0000001c28427223 */ /* 0x048fe20000000042 */
[C---:B------:R-:W-:Y:S01]  /*2520*/  FFMA R64, R40.reuse, R32, R64 ;  /* 0x0000002028407223 */ /* 0x040fe20000000040 */
[C---:B------:R-:W-:Y:S01]  /*2530*/  FFMA R20, R40.reuse, R24, R125 ;  /* 0x0000001828147223 */ /* 0x040fe2000000007d */
[-C--:B------:R-:W-:Y:S01]  /*2540*/  FFMA R40, R40, R16.reuse, R123 ;  /* 0x0000001028287223 */ /* 0x080fe2000000007b */
[----:B------:R-:W1:Y:S01]  /*2550*/  LDS.128 R48, [R77.X4+UR5+0x21a0] ;  /* 0x0021a0054d307984 */ /* 0x000e620008004c00 */
[C---:B------:R-:W-:Y:S01]  /*2560*/  FFMA R119, R23.reuse, R35, R38 ;  /* 0x0000002317777223 */ /* 0x040fe20000000026 */
[C---:B------:R-:W-:Y:S01]  /*2570*/  FFMA R117, R23.reuse, R27, R36 ;  /* 0x0000001b17757223 */ /* 0x040fe20000000024 */
[----:B------:R-:W-:Y:S01]  /*2580*/  FFMA R115, R23, R19, R22 ;  /* 0x0000001317737223 */ /* 0x000fe20000000016 */
[C---:B------:R-:W-:Y:S01]  /*2590*/  FFMA R37, R41.reuse, R29, R66 ;  /* 0x0000001d29257223 */ /* 0x040fe20000000042 */
[C---:B------:R-:W-:Y:S01]  /*25a0*/  FFMA R21, R41.reuse, R33, R64 ;  /* 0x0000002129157223 */ /* 0x040fe20000000040 */
[C---:B------:R-:W-:Y:S01]  /*25b0*/  FFMA R23, R41.reuse, R25, R20 ;  /* 0x0000001929177223 */ /* 0x040fe20000000014 */
[-C--:B------:R-:W-:Y:S01]  /*25c0*/  FFMA R41, R41, R17.reuse, R40 ;  /* 0x0000001129297223 */ /* 0x080fe20000000028 */
[C---:B----4-:R-:W-:Y:S01]  /*25d0*/  FFMA R72, R52.reuse, R16, R72 ;  /* 0x0000001034487223 */ /* 0x050fe20000000048 */
        /* <DEDUP_REMOVED lines=17> */
[----:B------:R-:W-:Y:S01]  /*26f0*/  LDS.128 R56, [R77.X4+UR5+0x30] ;  /* 0x000030054d387984 */ /* 0x000fe20008004c00 */
[----:B------:R-:W-:Y:S01]  /*2700*/  FFMA R53, R53, R33, R84 ;  /* 0x0000002135357223 */ /* 0x000fe20000000054 */
[C---:B------:R-:W-:Y:S01]  /*2710*/  FFMA R52, R60.reuse, R16, R73 ;  /* 0x000000103c347223 */ /* 0x040fe20000000049 */
[----:B------:R-:W-:Y:S01]  /*2720*/  FFMA R84, R60, R32, R103 ;  /* 0x000000203c547223 */ /* 0x000fe20000000067 */
[----:B------:R-:W2:Y:S01]  /*2730*/  LDS.128 R20, [R82+0xb0] ;  /* 0x0000b00052147984 */ /* 0x000ea20000000c00 */
[----:B------:R-:W-:Y:S01]  /*2740*/  FFMA R72, R54, R34, R53 ;  /* 0x0000002236487223 */ /* 0x000fe20000000035 */
[C---:B------:R-:W-:Y:S01]  /*2750*/  FFMA R54, R60.reuse, R24, R75 ;  /* 0x000000183c367223 */ /* 0x040fe2000000004b */
[C---:B------:R-:W-:Y:S01]  /*2760*/  FFMA R70, R55.reuse, R27, R70 ;  /* 0x0000001b37467223 */ /* 0x040fe20000000046 */
[----:B------:R-:W3:Y:S01]  /*2770*/  LDS.128 R40, [R82+0x30] ;  /* 0x0000300052287984 */ /* 0x000ee20000000c00 */
[C---:B------:R-:W-:Y:S01]  /*2780*/  FFMA R72, R55.reuse, R35, R72 ;  /* 0x0000002337487223 */ /* 0x040fe20000000048 */
[C---:B------:R-:W-:Y:S01]  /*2790*/  FFMA R68, R55.reuse, R19, R68 ;  /* 0x0000001337447223 */ /* 0x040fe20000000044 */
[----:B------:R-:W-:Y:S01]  /*27a0*/  FFMA R74, R55, R31, R74 ;  /* 0x0000001f374a7223 */ /* 0x000fe2000000004a */
[----:B------:R-:W4:Y:S01]  /*27b0*/  LDS.128 R36, [R82+0x130] ;  /* 0x0001300052247984 */ /* 0x000f220000000c00 */
[C---:B------:R-:W-:Y:S01]  /*27c0*/  FFMA R75, R61.reuse, R25, R54 ;  /* 0x000000193d4b7223 */ /* 0x040fe20000000036 */
[C---:B------:R-:W-:Y:S01]  /*27d0*/  FFMA R103, R61.reuse, R17, R52 ;  /* 0x000000113d677223 */ /* 0x040fe20000000034 */
[----:B------:R-:W-:Y:S01]  /*27e0*/  FFMA R60, R60, R28, R111 ;  /* 0x0000001c3c3c7223 */ /* 0x000fe2000000006f */
[----:B------:R-:W5:Y:S01]  /*27f0*/  LDS.128 R52, [R77.X4+UR5+0xb0] ;  /* 0x0000b0054d347984 */ /* 0x000f620008004c00 */
[C---:B------:R-:W-:Y:S01]  /*2800*/  FFMA R73, R61.reuse, R33, R84 ;  /* 0x000000213d497223 */ /* 0x040fe20000000054 */
[C---:B------:R-:W-:Y:S01]  /*2810*/  FFMA R84, R62.reuse, R26, R75 ;  /* 0x0000001a3e547223 */ /* 0x040fe2000000004b */
[----:B------:R-:W-:Y:S01]  /*2820*/  FFMA R61, R61, R29, R60 ;  /* 0x0000001d3d3d7223 */ /* 0x000fe2000000003c */
[----:B------:R-:W5:Y:S01]  /*2830*/  LDS.128 R44, [R82+0x1b0] ;  /* 0x0001b000522c7984 */ /* 0x000f620000000c00 */
[C---:B------:R-:W-:Y:S01]  /*2840*/  FFMA R86, R62.reuse, R34, R73 ;  /* 0x000000223e567223 */ /* 0x040fe20000000049 */
[C---:B------:R-:W-:Y:S01]  /*2850*/  FFMA R60, R62.reuse, R18, R103 ;  /* 0x000000123e3c7223 */ /* 0x040fe20000000067 */
[----:B------:R-:W-:Y:S01]  /*2860*/  FFMA R62, R62, R30, R61 ;  /* 0x0000001e3e3e7223 */ /* 0x000fe2000000003d */
[C---:B------:R-:W-:Y:S01]  /*2870*/  FFMA R75, R63.reuse, R27, R84 ;  /* 0x0000001b3f4b7223 */ /* 0x040fe20000000054 */
[C---:B------:R-:W-:Y:S01]  /*2880*/  FFMA R103, R63.reuse, R35, R86 ;  /* 0x000000233f677223 */ /* 0x040fe20000000056 */
[C---:B------:R-:W-:Y:S01]  /*2890*/  FFMA R73, R63.reuse, R19, R60 ;  /* 0x000000133f497223 */ /* 0x040fe2000000003c */
[----:B------:R-:W-:Y:S01]  /*28a0*/  FFMA R111, R63, R31, R62 ;  /* 0x0000001f3f6f7223 */ /* 0x000fe2000000003e */
[C---:B-1----:R-:W-:Y:S01]  /*28b0*/  FFMA R16, R48.reuse, R16, R67 ;  /* 0x0000001030107223 */ /* 0x042fe20000000043 */
[----:B------:R-:W1:Y:S01]  /*28c0*/  LDS.128 R60, [R77.X4+UR5+0x130] ;  /* 0x000130054d3c7984 */ /* 0x000e620008004c00 */
        /* <DEDUP_REMOVED lines=14> */
[----:B--2---:R-:W-:Y:S01]  /*29b0*/  FFMA R18, R56, R20, R89 ;  /* 0x0000001438127223 */ /* 0x004fe20000000059 */
[----:B------:R-:W-:-:S02]  /*29c0*/  FFMA R65, R51, R35, R34 ;  /* 0x0000002333417223 */ /* 0x000fc40000000022 */
[----:B------:R-:W-:Y:S01]  /*29d0*/  LDS.128 R48, [R77.X4+UR5+0x20b0] ;  /* 0x0020b0054d307984 */ /* 0x000fe20008004c00 */
[C---:B---3--:R-:W-:Y:S01]  /*29e0*/  FFMA R16, R56.reuse, R40, R87 ;  /* 0x0000002838107223 */ /* 0x048fe20000000057 */
[C---:B------:R-:W-:Y:S01]  /*29f0*/  FFMA R27, R57.reuse, R21, R18 ;  /* 0x00000015391b7223 */ /* 0x040fe20000000012 */
[----:B----4-:R-:W-:Y:S02]  /*2a00*/  FFMA R24, R56, R36, R91 ;  /* 0x0000002438187223 */ /* 0x010fe4000000005b */
[C---:B------:R-:W-:Y:S01]  /*2a10*/  FFMA R29, R57.reuse, R41, R16 ;  /* 0x00000029391d7223 */ /* 0x040fe20000000010 */
[C---:B------:R-:W-:Y:S01]  /*2a20*/  FFMA R26, R58.reuse, R22, R27 ;  /* 0x000000163a1a7223 */ /* 0x040fe2000000001b */
[----:B------:R-:W2:Y:S01]  /*2a30*/  LDS.128 R16, [R77.X4+UR5+0x1b0] ;  /* 0x0001b0054d107984 */ /* 0x000ea20008004c00 */
[----:B------:R-:W-:Y:S01]  /*2a40*/  FFMA R25, R57, R37, R24 ;  /* 0x0000002539197223 */ /* 0x000fe20000000018 */
[----:B------:R-:W-:Y:S01]  /*2a50*/  FFMA R24, R58, R42, R29 ;  /* 0x0000002a3a187223 */ /* 0x000fe2000000001d */
[C---:B------:R-:W-:Y:S01]  /*2a60*/  FFMA R89, R59.reuse, R23, R26 ;  /* 0x000000173b597223 */ /* 0x040fe2000000001a */
[----:B-----5:R-:W-:Y:S01]  /*2a70*/  FFMA R26, R52, R36, R97 ;  /* 0x00000024341a7223 */ /* 0x020fe20000000061 */
[----:B------:R-:W-:Y:S01]  /*2a80*/  FFMA R28, R58, R38, R25 ;  /* 0x000000263a1c7223 */ /* 0x000fe20000000019 */
[----:B------:R-:W-:Y:S01]  /*2a90*/  FFMA R87, R59, R43, R24 ;  /* 0x0000002b3b577223 */ /* 0x000fe20000000018 */
[C---:B------:R-:W-:Y:S01]  /*2aa0*/  FFMA R24, R52.reuse, R20, R95 ;  /* 0x0000001434187223 */ /* 0x040fe2000000005f */
[----:B------:R-:W-:Y:S01]  /*2ab0*/  FFMA R31, R53, R37, R26 ;  /* 0x00000025351f7223 */ /* 0x000fe2000000001a */
[----:B------:R-:W-:Y:S01]  /*2ac0*/  FFMA R91, R59, R39, R28 ;  /* 0x000000273b5b7223 */ /* 0x000fe2000000001c */
[----:B------:R-:W-:Y:S01]  /*2ad0*/  FFMA R28, R52, R44, R99 ;  /* 0x0000002c341c7223 */ /* 0x000fe20000000063 */
[C---:B------:R-:W-:Y:S01]  /*2ae0*/  FFMA R33, R53.reuse, R21, R24 ;  /* 0x0000001535217223 */ /* 0x040fe20000000018 */
[C---:B------:R-:W-:Y:S01]  /*2af0*/  FFMA R30, R54.reuse, R38, R31 ;  /* 0x00000026361e7223 */ /* 0x040fe2000000001f */
[----:B------:R-:W3:Y:S01]  /*2b00*/  LDS.128 R24, [R77.X4+UR5+0x2030] ;  /* 0x002030054d187984 */ /* 0x000ee20008004c00 */
[----:B------:R-:W-:Y:S01]  /*2b10*/  FFMA R29, R53, R45, R28 ;  /* 0x0000002d351d7223 */ /* 0x000fe2000000001c */
[----:B------:R-:W-:Y:S01]  /*2b20*/  FFMA R28, R54, R22, R33 ;  /* 0x00000016361c7223 */ /* 0x000fe20000000021 */
[C---:B------:R-:W-:Y:S01]  /*2b30*/  FFMA R97, R55.reuse, R39, R30 ;  /* 0x0000002737617223 */ /* 0x040fe2000000001e */
[----:B-1----:R-:W-:Y:S01]  /*2b40*/  FFMA R30, R60, R36, R107 ;  /* 0x000000243c1e7223 */ /* 0x002fe2000000006b */
[----:B------:R-:W-:Y:S01]  /*2b50*/  FFMA R32, R54, R46, R29 ;  /* 0x0000002e36207223 */ /* 0x000fe2000000001d */
[----:B------:R-:W-:Y:S01]  /*2b60*/  FFMA R95, R55, R23, R28 ;  /* 0x00000017375f7223 */ /* 0x000fe2000000001c */
[C---:B------:R-:W-:Y:S01]  /*2b70*/  FFMA R28, R60.reuse, R20, R105 ;  /* 0x000000143c1c7223 */ /* 0x040fe20000000069 */
[----:B------:R-:W-:Y:S01]  /*2b80*/  FFMA R31, R61, R37, R30 ;  /* 0x000000253d1f7223 */ /* 0x000fe2000000001e */
[----:B------:R-:W-:Y:S01]  /*2b90*/  FFMA R99, R55, R47, R32 ;  /* 0x0000002f37637223 */ /* 0x000fe20000000020 */
        /* <DEDUP_REMOVED lines=13> */
[----:B------:R-:W-:Y:S01]  /*2c70*/  FFMA R113, R63, R43, R62 ;  /* 0x0000002b3f717223 */ /* 0x000fe2000000003e */
[----:B------:R-:W-:Y:S01]  /*2c80*/  FFMA R56, R56, R44, R93 ;  /* 0x0000002c38387223 */ /* 0x000fe2000000005d */
[----:B------:R-:W1:Y:S01]  /*2c90*/  LDS.128 R60, [R77.X4+UR5+0x2130] ;  /* 0x002130054d3c7984 */ /* 0x000e620008004c00 */
[-C--:B------:R-:W-:Y:S01]  /*2ca0*/  FFMA R53, R53, R41.reuse, R52 ;  /* 0x0000002935357223 */ /* 0x080fe20000000034 */
        /* <DEDUP_REMOVED lines=14> */
[C---:B---3--:R-:W-:Y:S01]  /*2d90*/  FFMA R66, R24.reuse, R40, R66 ;  /* 0x0000002818427223 */ /* 0x048fe20000000042 */
[C---:B------:R-:W-:Y:S01]  /*2da0*/  FFMA R64, R24.reuse, R44, R64 ;  /* 0x0000002c18407223 */ /* 0x040fe20000000040 */
[C---:B------:R-:W-:Y:S01]  /*2db0*/  FFMA R16, R24.reuse, R36, R125 ;  /* 0x0000002418107223 */ /* 0x040fe2000000007d */
[----:B------:R-:W-:Y:S01]  /*2dc0*/  FFMA R24, R24, R20, R123 ;  /* 0x0000001418187223 */ /* 0x000fe2000000007b */
[----:B------:R-:W-:Y:S01]  /*2dd0*/  FFMA R101, R55, R43, R54 ;  /* 0x0000002b37657223 */ /* 0x000fe20000000036 */
[C---:B------:R-:W-:Y:S01]  /*2de0*/  FFMA R119, R19.reuse, R47, R30 ;  /* 0x0000002f13777223 */ /* 0x040fe2000000001e */
[C---:B------:R-:W-:Y:S01]  /*2df0*/  FFMA R117, R19.reuse, R39, R28 ;  /* 0x0000002713757223 */ /* 0x040fe2000000001c */
[----:B------:R-:W-:Y:S01]  /*2e00*/  FFMA R115, R19, R23, R18 ;  /* 0x0000001713737223 */ /* 0x000fe20000000012 */
[----:B------:R-:W2:Y:S01]  /*2e10*/  LDS.128 R52, [R77.X4+UR5+0x21b0] ;  /* 0x0021b0054d347984 */ /* 0x000ea20008004c00 */
[C---:B------:R-:W-:Y:S01]  /*2e20*/  FFMA R29, R25.reuse, R41, R66 ;  /* 0x00000029191d7223 */ /* 0x040fe20000000042 */
[C---:B------:R-:W-:Y:S01]  /*2e30*/  FFMA R17, R25.reuse, R45, R64 ;  /* 0x0000002d19117223 */ /* 0x040fe20000000040 */
[C---:B------:R-:W-:Y:S01]  /*2e40*/  FFMA R19, R25.reuse, R37, R16 ;  /* 0x0000002519137223 */ /* 0x040fe20000000010 */
        /* <DEDUP_REMOVED lines=13> */
[----:B------:R-:W-:Y:S01]  /*2f20*/  FFMA R72, R48, R44, R72 ;  /* 0x0000002c30487223 */ /* 0x000fe20000000048 */
[-C--:B------:R-:W-:Y:S01]  /*2f30*/  FFMA R93, R59, R47.reuse, R58 ;  /* 0x0000002f3b5d7223 */ /* 0x080fe2000000003a */
        /* <DEDUP_REMOVED lines=9> */
[C---:B-1----:R-:W-:Y:S01]  /*2fd0*/  FFMA R48, R60.reuse, R20, R73 ;  /* 0x000000143c307223 */ /* 0x042fe20000000049 */
[----:B------:R-:W-:Y:S01]  /*2fe0*/  FFMA R84, R60, R44, R103 ;  /* 0x0000002c3c547223 */ /* 0x000fe20000000067 */
[----:B------:R-:W1:Y:S01]  /*2ff0*/  LDS.128 R16, [R82+0xc0] ;  /* 0x0000c00052107984 */ /* 0x000e620000000c00 */
        /* <DEDUP_REMOVED lines=8> */
[----:B------:R-:W-:Y:S01]  /*3080*/  FFMA R60, R60, R40, R111 ;  /* 0x000000283c3c7223 */ /* 0x000fe2000000006f */
[C---:B------:R-:W-:Y:S01]  /*3090*/  FFMA R75, R61.reuse, R37, R50 ;  /* 0x000000253d4b7223 */ /* 0x040fe20000000032 */
[C---:B------:R-:W-:Y:S01]  /*30a0*/  FFMA R103, R61.reuse, R21, R48 ;  /* 0x000000153d677223 */ /* 0x040fe20000000030 */
[----:B------:R-:W5:Y:S01]  /*30b0*/  LDS.128 R32, [R82+0x1c0] ;  /* 0x0001c00052207984 */ /* 0x000f620000000c00 */
[C---:B------:R-:W-:Y:S01]  /*30c0*/  FFMA R73, R61.reuse, R45, R84 ;  /* 0x0000002d3d497223 */ /* 0x040fe20000000054 */
[----:B------:R-:W-:Y:S01]  /*30d0*/  FFMA R61, R61, R41, R60 ;  /* 0x000000293d3d7223 */ /* 0x000fe2000000003c */
[C---:B------:R-:W-:Y:S01]  /*30e0*/  FFMA R84, R62.reuse, R38, R75 ;  /* 0x000000263e547223 */ /* 0x040fe2000000004b */
[----:B------:R-:W5:Y:S01]  /*30f0*/  LDS.128 R48, [R77.X4+UR5+0xc0] ;  /* 0x0000c0054d307984 */ /* 0x000f620008004c00 */
[C---:B------:R-:W-:Y:S01]  /*3100*/  FFMA R86, R62.reuse, R46, R73 ;  /* 0x0000002e3e567223 */ /* 0x040fe20000000049 */
[C---:B------:R-:W-:Y:S01]  /*3110*/  FFMA R60, R62.reuse, R22, R103 ;  /* 0x000000163e3c7223 */ /* 0x040fe20000000067 */
[----:B------:R-:W-:Y:S01]  /*3120*/  FFMA R62, R62, R42, R61 ;  /* 0x0000002a3e3e7223 */ /* 0x000fe2000000003d */
[C---:B------:R-:W-:Y:S01]  /*3130*/  FFMA R75, R63.reuse, R39, R84 ;  /* 0x000000273f4b7223 */ /* 0x040fe20000000054 */
[C---:B------:R-:W-:Y:S01]  /*3140*/  FFMA R103, R63.reuse, R47, R86 ;  /* 0x0000002f3f677223 */ /* 0x040fe20000000056 */
[C---:B------:R-:W-:Y:S01]  /*3150*/  FFMA R73, R63.reuse, R23, R60 ;  /* 0x000000173f497223 */ /* 0x040fe2000000003c */
[----:B------:R-:W-:Y:S01]  /*3160*/  FFMA R111, R63, R43, R62 ;  /* 0x0000002b3f6f7223 */ /* 0x000fe2000000003e */
[C---:B--2---:R-:W-:Y:S01]  /*3170*/  FFMA R20, R52.reuse, R20, R69 ;  /* 0x0000001434147223 */ /* 0x044fe20000000045 */
[----:B------:R-:W2:Y:S01]  /*3180*/  LDS.128 R60, [R77.X4+UR5+0x140] ;  /* 0x000140054d3c7984 */ /* 0x000ea20008004c00 */
        /* <DEDUP_REMOVED lines=14> */
[----:B-1----:R-:W-:Y:S01]  /*3270*/  FFMA R22, R56, R16, R89 ;  /* 0x0000001038167223 */ /* 0x002fe20000000059 */
[----:B------:R-:W-:-:S02]  /*3280*/  FFMA R65, R55, R47, R46 ;  /* 0x0000002f37417223 */ /* 0x000fc4000000002e */
[----:B------:R-:W-:Y:S01]  /*3290*/  LDS.128 R52, [R82+0x150] ;  /* 0x0001500052347984 */ /* 0x000fe20000000c00 */
[C---:B---3--:R-:W-:Y:S01]  /*32a0*/  FFMA R36, R56.reuse, R24, R91 ;  /* 0x0000001838247223 */ /* 0x048fe2000000005b */
[C---:B------:R-:W-:Y:S01]  /*32b0*/  FFMA R23, R57.reuse, R17, R22 ;  /* 0x0000001139177223 */ /* 0x040fe20000000016 */
[----:B----4-:R-:W-:Y:S02]  /*32c0*/  FFMA R20, R56, R28, R87 ;  /* 0x0000001c38147223 */ /* 0x010fe40000000057 */
[C---:B------:R-:W-:Y:S01]  /*32d0*/  FFMA R21, R57.reuse, R25, R36 ;  /* 0x0000001939157223 */ /* 0x040fe20000000024 */
[C---:B------:R-:W-:Y:S01]  /*32e0*/  FFMA R22, R58.reuse, R18, R23 ;  /* 0x000000123a167223 */ /* 0x040fe20000000017 */
[----:B------:R-:W1:Y:S01]  /*32f0*/  LDS.128 R36, [R77.X4+UR5+0x1c0] ;  /* 0x0001c0054d247984 */ /* 0x000e620008004c00 */
[----:B------:R-:W-:Y:S01]  /*3300*/  FFMA R41, R57, R29, R20 ;  /* 0x0000001d39297223 */ /* 0x000fe20000000014 */
[----:B------:R-:W-:Y:S01]  /*3310*/  FFMA R40, R58, R26, R21 ;  /* 0x0000001a3a287223 */ /* 0x000fe20000000015 */
[C---:B------:R-:W-:Y:S01]  /*3320*/  FFMA R89, R59.reuse, R19, R22 ;  /* 0x000000133b597223 */ /* 0x040fe20000000016 */
[----:B-----5:R-:W-:Y:S01]  /*3330*/  FFMA R56, R56, R32, R93 ;  /* 0x0000002038387223 */ /* 0x020fe2000000005d */
        /* <DEDUP_REMOVED lines=8> */
[----:B------:R-:W3:Y:S01]  /*33c0*/  LDS.128 R40, [R77.X4+UR5+0x2040] ;  /* 0x002040054d287984 */ /* 0x000ee20008004c00 */
[C---:B------:R-:W-:Y:S01]  /*33d0*/  FFMA R45, R49.reuse, R17, R20 ;  /* 0x00000011312d7223 */ /* 0x040fe20000000014 */
[----:B------:R-:W-:Y:S01]  /*33e0*/  FFMA R48, R48, R28, R101 ;  /* 0x0000001c30307223 */ /* 0x000fe20000000065 */
[C---:B------:R-:W-:Y:S01]  /*33f0*/  FFMA R22, R50.reuse, R26, R23 ;  /* 0x0000001a32167223 */ /* 0x040fe20000000017 */
[C---:B------:R-:W-:Y:S01]  /*3400*/  FFMA R44, R50.reuse, R34, R21 ;  /* 0x00000022322c7223 */ /* 0x040fe20000000015 */
[----:B------:R-:W-:Y:S01]  /*3410*/  FFMA R20, R50, R18, R45 ;  /* 0x0000001232147223 */ /* 0x000fe2000000002d */
[----:B------:R-:W-:Y:S01]  /*3420*/  FFMA R49, R49, R29, R48 ;  /* 0x0000001d31317223 */ /* 0x000fe20000000030 */
[C---:B------:R-:W-:Y:S01]  /*3430*/  FFMA R97, R51.reuse, R27, R22 ;  /* 0x0000001b33617223 */ /* 0x040fe20000000016 */
[C---:B--2---:R-:W-:Y:S01]  /*3440*/  FFMA R22, R60.reuse, R24, R107 ;  /* 0x000000183c167223 */ /* 0x044fe2000000006b */
[----:B------:R-:W-:Y:S01]  /*3450*/  FFMA R95, R51, R19, R20 ;  /* 0x00000013335f7223 */ /* 0x000fe20000000014 */
[----:B------:R-:W-:Y:S01]  /*3460*/  FFMA R20, R60, R16, R105 ;  /* 0x000000103c147223 */ /* 0x000fe20000000069 */
[----:B------:R-:W-:Y:S01]  /*3470*/  FFMA R50, R50, R30, R49 ;  /* 0x0000001e32327223 */ /* 0x000fe20000000031 */
[----:B------:R-:W-:Y:S01]  /*3480*/  FFMA R47, R61, R25, R22 ;  /* 0x000000193d2f7223 */ /* 0x000fe20000000016 */
[----:B------:R-:W-:Y:S01]  /*3490*/  FFMA R99, R51, R35, R44 ;  /* 0x0000002333637223 */ /* 0x000fe2000000002c */
[C---:B------:R-:W-:Y:S01]  /*34a0*/  FFMA R49, R61.reuse, R17, R20 ;  /* 0x000000113d317223 */ /* 0x040fe20000000014 */
[C---:B------:R-:W-:Y:S01]  /*34b0*/  FFMA R44, R60.reuse, R32, R109 ;  /* 0x000000203c2c7223 */ /* 0x040fe2000000006d */
        /* <DEDUP_REMOVED lines=10> */
[----:B------:R-:W-:Y:S01]  /*3560*/  FFMA R101, R51, R31, R50 ;  /* 0x0000001f33657223 */ /* 0x000fe20000000032 */
[C---:B-1----:R-:W-:Y:S01]  /*3570*/  FFMA R44, R36.reuse, R28, R121 ;  /* 0x0000001c242c7223 */ /* 0x042fe20000000079 */
[C---:B------:R-:W-:Y:S01]  /*3580*/  FFMA R109, R63.reuse, R35, R48 ;  /* 0x000000233f6d7223 */ /* 0x040fe20000000030 */
[----:B------:R-:W-:Y:S01]  /*3590*/  FFMA R113, R63, R31, R62 ;  /* 0x0000001f3f717223 */ /* 0x000fe2000000003e */
        /* <DEDUP_REMOVED lines=28> */
[----:B------:R-:W-:Y:S01]  /*3760*/  FFMA R42, R42, R18, R41 ;  /* 0x000000122a2a7223 */ /* 0x000fe20000000029 */
[C---:B--2---:R-:W-:Y:S01]  /*3770*/  FFMA R74, R20.reuse, R28, R74 ;  /* 0x0000001c144a7223 */ /* 0x044fe2000000004a */
[C---:B------:R-:W-:Y:S01]  /*3780*/  FFMA R68, R20.reuse, R16, R68 ;  /* 0x0000001014447223 */ /* 0x040fe20000000044 */
        /* <DEDUP_REMOVED lines=13> */
[-C--:B------:R-:W-:Y:S01]  /*3860*/  FFMA R21, R21, R33.reuse, R72 ;  /* 0x0000002115157223 */ /* 0x080fe20000000048 */
[----:B------:R-:W-:Y:S01]  /*3870*/  FFMA R57, R57, R33, R56 ;  /* 0x0000002139397223 */ /* 0x000fe20000000038 */
[----:B-1----:R-:W-:Y:S01]  /*3880*/  FFMA R20, R60, R16, R73 ;  /* 0x000000103c147223 */ /* 0x002fe20000000049 */
[----:B------:R-:W1:Y:S01]  /*3890*/  LDS.128 R40, [R82+0x50] ;  /* 0x0000500052287984 */ /* 0x000e620000000c00 */
[----:B------:R-:W-:Y:S01]  /*38a0*/  FFMA R72, R22, R34, R21 ;  /* 0x0000002216487223 */ /* 0x000fe20000000015 */
[----:B------:R-:W-:Y:S01]  /*38b0*/  FFMA R22, R60, R24, R75 ;  /* 0x000000183c167223 */ /* 0x000fe2000000004b */
[----:B------:R-:W-:Y:S01]  /*38c0*/  FFMA R58, R58, R34, R57 ;  /* 0x000000223a3a7223 */ /* 0x000fe20000000039 */
[----:B------:R-:W4:Y:S01]  /*38d0*/  LDS.128 R48, [R82+0xd0] ;  /* 0x0000d00052307984 */ /* 0x000f220000000c00 */
        /* <DEDUP_REMOVED lines=9> */
[----:B------:R-:W5:Y:S01]  /*3970*/  LDS.128 R20, [R77.X4+UR5+0xd0] ;  /* 0x0000d0054d147984 */ /* 0x000f620008004c00 */
[----:B------:R-:W-:Y:S01]  /*3980*/  FFMA R93, R59, R35, R58 ;  /* 0x000000233b5d7223 */ /* 0x000fe2000000003a */
[----:B------:R-:W-:Y:S01]  /*3990*/  FFMA R61, R61, R29, R60 ;  /* 0x0000001d3d3d7223 */ /* 0x000fe2000000003c */
[C---:B------:R-:W-:Y:S01]  /*39a0*/  FFMA R86, R62.reuse, R34, R73 ;  /* 0x000000223e567223 */ /* 0x040fe20000000049 */
        /* <DEDUP_REMOVED lines=8> */
[C---:B---3--:R-:W-:Y:S01]  /*3a30*/  FFMA R16, R36.reuse, R16, R69 ;  /* 0x0000001024107223 */ /* 0x048fe20000000045 */
[----:B------:R-:W3:Y:S01]  /*3a40*/  LDS.128 R60, [R77.X4+UR5+0x150] ;  /* 0x000150054d3c7984 */ /* 0x000ee20008004c00 */
        /* <DEDUP_REMOVED lines=9> */
[----:B--2---:R-:W-:Y:S01]  /*3ae0*/  FFMA R24, R44, R52, R91 ;  /* 0x000000342c187223 */ /* 0x004fe2000000005b */
[----:B------:R-:W-:Y:S01]  /*3af0*/  FFMA R69, R39, R19, R18 ;  /* 0x0000001327457223 */ /* 0x000fe20000000012 */
[----:B------:R-:W-:Y:S01]  /*3b00*/  FFMA R26, R38, R26, R25 ;  /* 0x0000001a261a7223 */ /* 0x000fe20000000019 */
[----:B-1----:R-:W-:Y:S01]  /*3b10*/  FFMA R16, R44, R40, R87 ;  /* 0x000000282c107223 */ /* 0x002fe20000000057 */
[----:B------:R-:W-:Y:S01]  /*3b20*/  FFMA R17, R45, R53, R24 ;  /* 0x000000352d117223 */ /* 0x000fe20000000018 */
[----:B------:R-:W-:Y:S01]  /*3b30*/  FFMA R34, R38, R34, R33 ;  /* 0x0000002226227223 */ /* 0x000fe20000000021 */
[----:B------:R-:W-:Y:S01]  /*3b40*/  FFMA R67, R39, R27, R26 ;  /* 0x0000001b27437223 */ /* 0x000fe2000000001a */
[----:B----4-:R-:W-:Y:S01]  /*3b50*/  FFMA R18, R44, R48, R89 ;  /* 0x000000302c127223 */ /* 0x010fe20000000059 */
[C---:B------:R-:W-:Y:S01]  /*3b60*/  FFMA R29, R45.reuse, R41, R16 ;  /* 0x000000292d1d7223 */ /* 0x040fe20000000010 */
[C---:B------:R-:W-:Y:S01]  /*3b70*/  FFMA R28, R46.reuse, R54, R17 ;  /* 0x000000362e1c7223 */ /* 0x040fe20000000011 */
[----:B------:R-:W1:Y:S01]  /*3b80*/  LDS.128 R24, [R77.X4+UR5+0x1d0] ;  /* 0x0001d0054d187984 */ /* 0x000e620008004c00 */
[----:B------:R-:W-:Y:S01]  /*3b90*/  FFMA R19, R45, R49, R18 ;  /* 0x000000312d137223 */ /* 0x000fe20000000012 */
[C---:B------:R-:W-:Y:S01]  /*3ba0*/  FFMA R16, R46.reuse, R42, R29 ;  /* 0x0000002a2e107223 */ /* 0x040fe2000000001d */
[----:B------:R-:W-:Y:S01]  /*3bb0*/  FFMA R91, R47, R55, R28 ;  /* 0x000000372f5b7223 */ /* 0x000fe2000000001c */
[----:B------:R-:W-:Y:S01]  /*3bc0*/  FFMA R65, R39, R35, R34 ;  /* 0x0000002327417223 */ /* 0x000fe20000000022 */
[----:B------:R-:W-:Y:S01]  /*3bd0*/  FFMA R18, R46, R50, R19 ;  /* 0x000000322e127223 */ /* 0x000fe20000000013 */
[C---:B------:R-:W-:Y:S01]  /*3be0*/  FFMA R87, R47.reuse, R43, R16 ;  /* 0x0000002b2f577223 */ /* 0x040fe20000000010 */
[C---:B-----5:R-:W-:Y:S01]  /*3bf0*/  FFMA R16, R20.reuse, R48, R95 ;  /* 0x0000003014107223 */ /* 0x060fe2000000005f */
        /* <DEDUP_REMOVED lines=37> */
[----:B------:R-:W1:Y:S01]  /*3e50*/  LDS.128 R60, [R77.X4+UR5+0x2150] ;  /* 0x002150054d3c7984 */ /* 0x000e620008004c00 */
[C---:B------:R-:W-:Y:S01]  /*3e60*/  FFMA R22, R24.reuse, R52, R117 ;  /* 0x0000003418167223 */ /* 0x040fe20000000075 */
[----:B------:R-:W-:Y:S01]  /*3e70*/  FFMA R24, R24, R48, R115 ;  /* 0x0000003018187223 */ /* 0x000fe20000000073 */
[----:B------:R-:W-:Y:S01]  /*3e80*/  FFMA R20, R26, R42, R29 ;  /* 0x0000002a1a147223 */ /* 0x000fe2000000001d */
[C---:B------:R-:W-:Y:S01]  /*3e90*/  FFMA R21, R25.reuse, R57, R28 ;  /* 0x0000003919157223 */ /* 0x040fe2000000001c */
[C---:B------:R-:W-:Y:S01]  /*3ea0*/  FFMA R23, R25.reuse, R53, R22 ;  /* 0x0000003519177223 */ /* 0x040fe20000000016 */
[----:B------:R-:W-:Y:S01]  /*3eb0*/  FFMA R25, R25, R49, R24 ;  /* 0x0000003119197223 */ /* 0x000fe20000000018 */
[----:B------:R-:W-:Y:S01]  /*3ec0*/  FFMA R121, R27, R43, R20 ;  /* 0x0000002b1b797223 */ /* 0x000fe20000000014 */
[----:B------:R-:W-:Y:S01]  /*3ed0*/  FFMA R71, R39, R31, R30 ;  /* 0x0000001f27477223 */ /* 0x000fe2000000001e */
[C---:B--2---:R-:W-:Y:S01]  /*3ee0*/  FFMA R66, R32.reuse, R40, R66 ;  /* 0x0000002820427223 */ /* 0x044fe20000000042 */
[C---:B------:R-:W-:Y:S01]  /*3ef0*/  FFMA R64, R32.reuse, R56, R64 ;  /* 0x0000003820407223 */ /* 0x040fe20000000040 */
[C---:B------:R-:W-:Y:S01]  /*3f00*/  FFMA R20, R32.reuse, R52, R125 ;  /* 0x0000003420147223 */ /* 0x040fe2000000007d */
[----:B------:R-:W-:Y:S01]  /*3f10*/  FFMA R32, R32, R48, R123 ;  /* 0x0000003020207223 */ /* 0x000fe2000000007b */
[----:B------:R-:W2:Y:S01]  /*3f20*/  LDS.128 R28, [R77.X4+UR5+0x21d0] ;  /* 0x0021d0054d1c7984 */ /* 0x000ea20008004c00 */
        /* <DEDUP_REMOVED lines=12> */
[----:B------:R-:W-:Y:S01]  /*3ff0*/  FFMA R70, R16, R52, R70 ;  /* 0x0000003410467223 */ /* 0x000fe20000000046 */
[----:B------:R-:W-:Y:S01]  /*4000*/  FFMA R117, R27, R55, R22 ;  /* 0x000000371b757223 */ /* 0x000fe20000000016 */
[----:B------:R-:W-:Y:S01]  /*4010*/  FFMA R64, R35, R59, R64 ;  /* 0x0000003b23407223 */ /* 0x000fe20000000040 */
[C---:B------:R-:W-:Y:S01]  /*4020*/  FFMA R23, R17.reuse, R49, R68 ;  /* 0x0000003111177223 */ /* 0x040fe20000000044 */
[----:B------:R-:W-:Y:S01]  /*4030*/  FFMA R21, R17, R53, R70 ;  /* 0x0000003511157223 */ /* 0x000fe20000000046 */
[C---:B------:R-:W-:Y:S01]  /*4040*/  FFMA R125, R35.reuse, R55, R20 ;  /* 0x00000037237d7223 */ /* 0x040fe20000000014 */
[C---:B------:R-:W-:Y:S01]  /*4050*/  FFMA R123, R35.reuse, R51, R34 ;  /* 0x00000033237b7223 */ /* 0x040fe20000000022 */
[----:B------:R-:W-:Y:S01]  /*4060*/  FFMA R66, R35, R43, R66 ;  /* 0x0000002b23427223 */ /* 0x000fe20000000042 */
[C---:B------:R-:W-:Y:S01]  /*4070*/  FFMA R68, R18.reuse, R50, R23 ;  /* 0x0000003212447223 */ /* 0x040fe20000000017 */
[----:B------:R-:W-:Y:S01]  /*4080*/  FFMA R70, R18, R54, R21 ;  /* 0x0000003612467223 */ /* 0x000fe20000000015 */
[----:B------:R-:W-:Y:S01]  /*4090*/  FFMA R44, R44, R56, R93 ;  /* 0x000000382c2c7223 */ /* 0x000fe2000000005d */
[----:B------:R-:W-:Y:S01]  /*40a0*/  LDS.128 R32, [R77.X4+UR5+0x60] ;  /* 0x000060054d207984 */ /* 0x000fe20008004c00 */
[C---:B------:R-:W-:Y:S01]  /*40b0*/  FFMA R74, R16.reuse, R40, R74 ;  /* 0x00000028104a7223 */ /* 0x040fe2000000004a */
[----:B------:R-:W-:Y:S01]  /*40c0*/  FFMA R72, R16, R56, R72 ;  /* 0x0000003810487223 */ /* 0x000fe20000000048 */
[----:B------:R-:W-:Y:S01]  /*40d0*/  FFMA R45, R45, R57, R44 ;  /* 0x000000392d2d7223 */ /* 0x000fe2000000002c */
[----:B------:R-:W-:Y:S01]  /*40e0*/  LDS.128 R20, [R82+0xe0] ;  /* 0x0000e00052147984 */ /* 0x000fe20000000c00 */
[----:B------:R-:W-:Y:S01]  /*40f0*/  FFMA R25, R17, R41, R74 ;  /* 0x0000002911197223 */ /* 0x000fe2000000004a */
[C---:B------:R-:W-:Y:S01]  /*4100*/  FFMA R119, R27.reuse, R59, R24 ;  /* 0x0000003b1b777223 */ /* 0x040fe20000000018 */
[----:B------:R-:W-:Y:S01]  /*4110*/  FFMA R46, R46, R58, R45 ;  /* 0x0000003a2e2e7223 */ /* 0x000fe2000000002d */
[----:B------:R-:W3:Y:S01]  /*4120*/  LDS.128 R36, [R82+0x60] ;  /* 0x0000600052247984 */ /* 0x000ee20000000c00 */
[----:B------:R-:W-:Y:S01]  /*4130*/  FFMA R115, R27, R51, R26 ;  /* 0x000000331b737223 */ /* 0x000fe2000000001a */
[----:B------:R-:W-:Y:S01]  /*4140*/  FFMA R17, R17, R57, R72 ;  /* 0x0000003911117223 */ /* 0x000fe20000000048 */
[C---:B------:R-:W-:Y:S01]  /*4150*/  FFMA R74, R18.reuse, R42, R25 ;  /* 0x0000002a124a7223 */ /* 0x040fe20000000019 */
[-C--:B------:R-:W-:Y:S01]  /*4160*/  FFMA R93, R47, R59.reuse, R46 ;  /* 0x0000003b2f5d7223 */ /* 0x080fe2000000002e */
[----:B------:R-:W4:Y:S01]  /*4170*/  LDS.128 R24, [R82+0x160] ;  /* 0x0001600052187984 */ /* 0x000f220000000c00 */
[----:B------:R-:W-:Y:S01]  /*4180*/  FFMA R72, R18, R58, R17 ;  /* 0x0000003a12487223 */ /* 0x000fe20000000011 */
[C---:B-1----:R-:W-:Y:S01]  /*4190*/  FFMA R18, R60.reuse, R52, R75 ;  /* 0x000000343c127223 */ /* 0x042fe2000000004b */
[C---:B------:R-:W-:Y:S01]  /*41a0*/  FFMA R16, R60.reuse, R48, R73 ;  /* 0x000000303c107223 */ /* 0x040fe20000000049 */
[----:B------:R-:W1:Y:S01]  /*41b0*/  LDS.128 R44, [R82+0x1e0] ;  /* 0x0001e000522c7984 */ /* 0x000e620000000c00 */
        /* <DEDUP_REMOVED lines=10> */
[----:B------:R-:W5:Y:S01]  /*4260*/  LDS.128 R16, [R77.X4+UR5+0xe0] ;  /* 0x0000e0054d107984 */ /* 0x000f620008004c00 */
[C---:B------:R-:W-:Y:S01]  /*4270*/  FFMA R90, R62.reuse, R58, R73 ;  /* 0x0000003a3e5a7223 */ /* 0x040fe20000000049 */
[C---:B------:R-:W-:Y:S01]  /*4280*/  FFMA R88, R62.reuse, R54, R75 ;  /* 0x000000363e587223 */ /* 0x040fe2000000004b */
[----:B------:R-:W-:Y:S01]  /*4290*/  FFMA R60, R62, R50, R103 ;  /* 0x000000323e3c7223 */ /* 0x000fe20000000067 */
[C---:B--2---:R-:W-:Y:S01]  /*42a0*/  FFMA R48, R28.reuse, R48, R69 ;  /* 0x000000301c307223 */ /* 0x044fe20000000045 */
[C---:B------:R-:W-:Y:S01]  /*42b0*/  FFMA R56, R28.reuse, R56, R65 ;  /* 0x000000381c387223 */ /* 0x040fe20000000041 */
[----:B------:R-:W-:Y:S01]  /*42c0*/  FFMA R52, R28, R52, R67 ;  /* 0x000000341c347223 */ /* 0x000fe20000000043 */
        /* <DEDUP_REMOVED lines=11> */
[----:B------:R-:W2:Y:S01]  /*4380*/  LDS.128 R60, [R77.X4+UR5+0x160] ;  /* 0x000160054d3c7984 */ /* 0x000ea20008004c00 */
[C---:B------:R-:W-:Y:S01]  /*4390*/  FFMA R58, R30.reuse, R58, R57 ;  /* 0x0000003a1e3a7223 */ /* 0x040fe20000000039 */
[C---:B------:R-:W-:Y:S01]  /*43a0*/  FFMA R54, R30.reuse, R54, R53 ;  /* 0x000000361e367223 */ /* 0x040fe20000000035 */
[----:B------:R-:W-:Y:S01]  /*43b0*/  FFMA R30, R30, R42, R29 ;  /* 0x0000002a1e1e7223 */ /* 0x000fe2000000001d */
[C---:B---3--:R-:W-:Y:S01]  /*43c0*/  FFMA R28, R32.reuse, R36, R87 ;  /* 0x00000024201c7223 */ /* 0x048fe20000000057 */
[C---:B------:R-:W-:Y:S01]  /*43d0*/  FFMA R65, R31.reuse, R59, R58 ;  /* 0x0000003b1f417223 */ /* 0x040fe2000000003a */
[C---:B------:R-:W-:Y:S01]  /*43e0*/  FFMA R67, R31.reuse, R55, R54 ;  /* 0x000000371f437223 */ /* 0x040fe20000000036 */
[C---:B------:R-:W-:Y:S01]  /*43f0*/  FFMA R71, R31.reuse, R43, R30 ;  /* 0x0000002b1f477223 */ /* 0x040fe2000000001e */
[C---:B------:R-:W-:Y:S01]  /*4400*/  FFMA R30, R32.reuse, R20, R89 ;  /* 0x00000014201e7223 */ /* 0x040fe20000000059 */
[----:B------:R-:W-:Y:S01]  /*4410*/  FFMA R69, R31, R51, R50 ;  /* 0x000000331f457223 */ /* 0x000fe20000000032 */
[C---:B------:R-:W-:Y:S01]  /*4420*/  FFMA R49, R33.reuse, R37, R28 ;  /* 0x0000002521317223 */ /* 0x040fe2000000001c */
[C---:B----4-:R-:W-:Y:S01]  /*4430*/  FFMA R40, R32.reuse, R24, R91 ;  /* 0x0000001820287223 */ /* 0x050fe2000000005b */
[C---:B------:R-:W-:Y:S01]  /*4440*/  FFMA R43, R33.reuse, R21, R30 ;  /* 0x00000015212b7223 */ /* 0x040fe2000000001e */
[----:B-1----:R-:W-:Y:S01]  /*4450*/  FFMA R32, R32, R44, R93 ;  /* 0x0000002c20207223 */ /* 0x002fe2000000005d */
[----:B------:R-:W1:Y:S01]  /*4460*/  LDS.128 R28, [R77.X4+UR5+0x1e0] ;  /* 0x0001e0054d1c7984 */ /* 0x000e620008004c00 */
[C---:B------:R-:W-:Y:S01]  /*4470*/  FFMA R41, R33.reuse, R25, R40 ;  /* 0x0000001921297223 */ /* 0x040fe20000000028 */
[C---:B------:R-:W-:Y:S01]  /*4480*/  FFMA R96, R34.reuse, R22, R43 ;  /* 0x0000001622607223 */ /* 0x040fe2000000002b */
[----:B------:R-:W-:Y:S01]  /*4490*/  FFMA R33, R33, R45, R32 ;  /* 0x0000002d21217223 */ /* 0x000fe20000000020 */
[C---:B------:R-:W-:Y:S01]  /*44a0*/  FFMA R94, R34.reuse, R38, R49 ;  /* 0x00000026225e7223 */ /* 0x040fe20000000031 */
[C---:B------:R-:W-:Y:S01]  /*44b0*/  FFMA R98, R34.reuse, R26, R41 ;  /* 0x0000001a22627223 */ /* 0x040fe20000000029 */
[C---:B------:R-:W-:Y:S01]  /*44c0*/  FFMA R96, R35.reuse, R23, R96 ;  /* 0x0000001723607223 */ /* 0x040fe20000000060 */
[----:B------:R-:W-:Y:S01]  /*44d0*/  FFMA R102, R34, R46, R33 ;  /* 0x0000002e22667223 */ /* 0x000fe20000000021 */
[C---:B-----5:R-:W-:Y:S01]  /*44e0*/  FFMA R40, R16.reuse, R44, R99 ;  /* 0x0000002c10287223 */ /* 0x060fe20000000063 */
[C---:B------:R-:W-:Y:S01]  /*44f0*/  FFMA R34, R16.reuse, R24, R97 ;  /* 0x0000001810227223 */ /* 0x040fe20000000061 */
[C---:B------:R-:W-:Y:S01]  /*4500*/  FFMA R32, R16.reuse, R20, R95 ;  /* 0x0000001410207223 */ /* 0x040fe2000000005f */
        /* <DEDUP_REMOVED lines=12> */
[----:B------:R-:W3:Y:S01]  /*45d0*/  LDS.128 R40, [R77.X4+UR5+0x2060] ;  /* 0x002060054d287984 */ /* 0x000ee20008004c00 */
[C---:B------:R-:W-:Y:S01]  /*45e0*/  FFMA R92, R19.reuse, R47, R92 ;  /* 0x0000002f135c7223 */ /* 0x040fe2000000005c */
[C---:B------:R-:W-:Y:S01]  /*45f0*/  FFMA R90, R19.reuse, R27, R90 ;  /* 0x0000001b135a7223 */ /* 0x040fe2000000005a */
[C---:B--2---:R-:W-:Y:S01]  /*4600*/  FFMA R84, R60.reuse, R44, R84 ;  /* 0x0000002c3c547223 */ /* 0x044fe20000000054 */
        /* <DEDUP_REMOVED lines=13> */
[C---:B-1----:R-:W-:Y:S01]  /*46e0*/  FFMA R48, R28.reuse, R44, R119 ;  /* 0x0000002c1c307223 */ /* 0x042fe20000000077 */
        /* <DEDUP_REMOVED lines=13> */
[----:B------:R-:W-:Y:S01]  /*47c0*/  FFMA R30, R30, R22, R29 ;  /* 0x000000161e1e7223 */ /* 0x000fe2000000001d */
[C---:B------:R-:W-:Y:S01]  /*47d0*/  FFMA R95, R31.reuse, R27, R48 ;  /* 0x0000001b1f5f7223 */ /* 0x040fe20000000030 */
[C---:B------:R-:W-:Y:S01]  /*47e0*/  FFMA R115, R31.reuse, R39, R28 ;  /* 0x000000271f737223 */ /* 0x040fe2000000001c */
[----:B------:R-:W4:Y:S01]  /*47f0*/  LDS.128 R56, [R77.X4+UR5+0x21e0] ;  /* 0x0021e0054d387984 */ /* 0x000f220008004c00 */
[----:B------:R-:W-:Y:S01]  /*4800*/  FFMA R93, R31, R23, R30 ;  /* 0x000000171f5d7223 */ /* 0x000fe2000000001e */
[----:B------:R-:W-:-:S02]  /*4810*/  FFMA R86, R60, R36, R86 ;  /* 0x000000243c567223 */ /* 0x000fc40000000056 */
[----:B------:R-:W-:Y:S01]  /*4820*/  LDS.128 R52, [R82+0x170] ;  /* 0x0001700052347984 */ /* 0x000fe20000000c00 */
[C---:B---3--:R-:W-:Y:S01]  /*4830*/  FFMA R66, R40.reuse, R36, R66 ;  /* 0x0000002428427223 */ /* 0x048fe20000000042 */
        /* <DEDUP_REMOVED lines=10> */
[-C--:B------:R-:W-:Y:S01]  /*48e0*/  FFMA R61, R61, R37.reuse, R86 ;  /* 0x000000253d3d7223 */ /* 0x080fe20000000056 */
        /* <DEDUP_REMOVED lines=18> */
[----:B------:R-:W2:Y:S01]  /*4a10*/  LDS.128 R72, [R77.X4+UR5+0x70] ;  /* 0x000070054d487984 */ /* 0x000ea20008004c00 */
[C---:B------:R-:W-:Y:S01]  /*4a20*/  FFMA R121, R19.reuse, R47, R18 ;  /* 0x0000002f13797223 */ /* 0x040fe20000000012 */
[-C--:B------:R-:W-:Y:S01]  /*4a30*/  FFMA R123, R19, R39.reuse, R16 ;  /* 0x00000027137b7223 */ /* 0x080fe20000000010 */
[C---:B-1----:R-:W-:Y:S01]  /*4a40*/  FFMA R18, R32.reuse, R24, R105 ;  /* 0x0000001820127223 */ /* 0x042fe20000000069 */
[----:B------:R-:W1:Y:S01]  /*4a50*/  LDS.128 R40, [R82+0xf0] ;  /* 0x0000f00052287984 */ /* 0x000e620000000c00 */
[C---:B------:R-:W-:Y:S01]  /*4a60*/  FFMA R16, R32.reuse, R20, R103 ;  /* 0x0000001420107223 */ /* 0x040fe20000000067 */
[----:B------:R-:W-:Y:S01]  /*4a70*/  FFMA R84, R63, R39, R84 ;  /* 0x000000273f547223 */ /* 0x000fe20000000054 */
[C---:B------:R-:W-:Y:S01]  /*4a80*/  FFMA R117, R19.reuse, R23, R60 ;  /* 0x0000001713757223 */ /* 0x040fe2000000003c */
[----:B------:R-:W3:Y:S01]  /*4a90*/  LDS.128 R48, [R82+0x70] ;  /* 0x0000700052307984 */ /* 0x000ee20000000c00 */
        /* <DEDUP_REMOVED lines=17> */
[----:B------:R-:W-:Y:S01]  /*4bb0*/  FFMA R111, R35, R39, R34 ;  /* 0x00000027236f7223 */ /* 0x000fe20000000022 */
[C---:B------:R-:W-:Y:S01]  /*4bc0*/  FFMA R20, R56.reuse, R20, R69 ;  /* 0x0000001438147223 */ /* 0x040fe20000000045 */
[----:B------:R-:W4:Y:S01]  /*4bd0*/  LDS.128 R32, [R77.X4+UR5+0x170] ;  /* 0x000170054d207984 */ /* 0x000f220008004c00 */
        /* <DEDUP_REMOVED lines=10> */
[----:B------:R-:W4:Y:S01]  /*4c80*/  LDS.128 R24, [R77.X4+UR5+0x1f0] ;  /* 0x0001f0054d187984 */ /* 0x000f220008004c00 */
[----:B--2---:R-:W-:Y:S01]  /*4c90*/  FFMA R98, R72, R52, R98 ;  /* 0x0000003448627223 */ /* 0x004fe20000000062 */
[C---:B------:R-:W-:Y:S01]  /*4ca0*/  FFMA R69, R59.reuse, R23, R22 ;  /* 0x000000173b457223 */ /* 0x040fe20000000016 */
[----:B------:R-:W-:Y:S01]  /*4cb0*/  FFMA R46, R58, R46, R45 ;  /* 0x0000002e3a2e7223 */ /* 0x000fe2000000002d */
[----:B------:R-:W-:Y:S01]  /*4cc0*/  FFMA R71, R59, R39, R38 ;  /* 0x000000273b477223 */ /* 0x000fe20000000026 */
[----:B-1----:R-:W-:Y:S01]  /*4cd0*/  FFMA R96, R72, R40, R96 ;  /* 0x0000002848607223 */ /* 0x002fe20000000060 */
[----:B------:R-:W-:Y:S01]  /*4ce0*/  FFMA R21, R73, R53, R98 ;  /* 0x0000003549157223 */ /* 0x000fe20000000062 */
[----:B------:R-:W-:Y:S01]  /*4cf0*/  FFMA R65, R59, R47, R46 ;  /* 0x0000002f3b417223 */ /* 0x000fe2000000002e */
[----:B------:R-:W-:Y:S01]  /*4d00*/  IADD3 R46, P1, R4, UR6, RZ ;  /* 0x00000006042e7c10 */ /* 0x000fe2000ff3e0ff */
[----:B---3--:R-:W-:Y:S01]  /*4d10*/  FFMA R94, R72, R48, R94 ;  /* 0x00000030485e7223 */ /* 0x008fe2000000005e */
[C---:B------:R-:W-:Y:S01]  /*4d20*/  FFMA R23, R73.reuse, R41, R96 ;  /* 0x0000002949177223 */ /* 0x040fe20000000060 */
[----:B------:R-:W-:Y:S01]  /*4d30*/  FFMA R22, R74, R54, R21 ;  /* 0x000000364a167223 */ /* 0x000fe20000000015 */
[----:B------:R-:W-:Y:S01]  /*4d40*/  LDS.128 R56, [R77.X4+UR5+0x2170] ;  /* 0x002170054d387984 */ /* 0x000fe20008004c00 */
[----:B-----5:R-:W-:Y:S01]  /*4d50*/  FFMA R102, R72, R28, R102 ;  /* 0x0000001c48667223 */ /* 0x020fe20000000066 */
[C---:B------:R-:W-:Y:S01]  /*4d60*/  FFMA R37, R73.reuse, R49, R94 ;  /* 0x0000003149257223 */ /* 0x040fe2000000005e */
[----:B------:R-:W-:Y:S01]  /*4d70*/  FFMA R20, R74, R42, R23 ;  /* 0x0000002a4a147223 */ /* 0x000fe20000000017 */
[----:B------:R-:W-:Y:S01]  /*4d80*/  IADD3.X R47, R6, UR7, RZ, P1, !PT ;  /* 0x00000007062f7c10 */ /* 0x000fe20008ffe4ff */
[-C--:B------:R-:W-:Y:S01]  /*4d90*/  FFMA R73, R73, R29.reuse, R102 ;  /* 0x0000001d49497223 */ /* 0x080fe20000000066 */
[C---:B------:R-:W-:Y:S01]  /*4da0*/  FFMA R92, R16.reuse, R28, R92 ;  /* 0x0000001c105c7223 */ /* 0x040fe2000000005c */
[C---:B------:R-:W-:Y:S01]  /*4db0*/  FFMA R90, R16.reuse, R52, R90 ;  /* 0x00000034105a7223 */ /* 0x040fe2000000005a */
[C---:B------:R-:W-:Y:S01]  /*4dc0*/  FFMA R88, R16.reuse, R40, R88 ;  /* 0x0000002810587223 */ /* 0x040fe20000000058 */
[----:B------:R-:W-:Y:S01]  /*4dd0*/  FFMA R100, R16, R48, R100 ;  /* 0x0000003010647223 */ /* 0x000fe20000000064 */
[C---:B------:R-:W-:Y:S01]  /*4de0*/  FFMA R72, R74.reuse, R50, R37 ;  /* 0x000000324a487223 */ /* 0x040fe20000000025 */
[-C--:B------:R-:W-:Y:S01]  /*4df0*/  FFMA R36, R74, R30.reuse, R73 ;  /* 0x0000001e4a247223 */ /* 0x080fe20000000049 */
[C---:B------:R-:W-:Y:S01]  /*4e00*/  FFMA R37, R17.reuse, R29, R92 ;  /* 0x0000001d11257223 */ /* 0x040fe2000000005c */
[C---:B------:R-:W-:Y:S01]  /*4e10*/  FFMA R39, R17.reuse, R53, R90 ;  /* 0x0000003511277223 */ /* 0x040fe2000000005a */
[----:B------:R-:W-:Y:S01]  /*4e20*/  FFMA R45, R17, R41, R88 ;  /* 0x00000029112d7223 */ /* 0x000fe20000000058 */
[C---:B------:R-:W-:Y:S01]  /*4e30*/  FFMA R73, R75.reuse, R43, R20 ;  /* 0x0000002b4b497223 */ /* 0x040fe20000000014 */
[----:B------:R-:W-:Y:S01]  /*4e40*/  FFMA R74, R75, R55, R22 ;  /* 0x000000374b4a7223 */ /* 0x000fe20000000016 */
[----:B------:R-:W-:Y:S01]  /*4e50*/  FFMA R17, R17, R49, R100 ;  /* 0x0000003111117223 */ /* 0x000fe20000000064 */
[C---:B------:R-:W-:Y:S01]  /*4e60*/  FFMA R72, R75.reuse, R51, R72 ;  /* 0x000000334b487223 */ /* 0x040fe20000000048 */
[----:B------:R-:W1:Y:S01]  /*4e70*/  LDS.128 R20, [R77.X4+UR5+0x2070] ;  /* 0x002070054d147984 */ /* 0x000e620008004c00 */
[-C--:B------:R-:W-:Y:S01]  /*4e80*/  FFMA R75, R75, R31.reuse, R36 ;  /* 0x0000001f4b4b7223 */ /* 0x080fe20000000024 */
[C---:B------:R-:W-:Y:S01]  /*4e90*/  FFMA R36, R18.reuse, R30, R37 ;  /* 0x0000001e12247223 */ /* 0x040fe20000000025 */
[C---:B------:R-:W-:Y:S01]  /*4ea0*/  FFMA R62, R18.reuse, R54, R39 ;  /* 0x00000036123e7223 */ /* 0x040fe20000000027 */
[C---:B------:R-:W-:Y:S01]  /*4eb0*/  FFMA R16, R18.reuse, R42, R45 ;  /* 0x0000002a12107223 */ /* 0x040fe2000000002d */
[----:B------:R-:W-:Y:S01]  /*4ec0*/  FFMA R18, R18, R50, R17 ;  /* 0x0000003212127223 */ /* 0x000fe20000000011 */
[C---:B------:R-:W-:Y:S01]  /*4ed0*/  FFMA R63, R19.reuse, R31, R36 ;  /* 0x0000001f133f7223 */ /* 0x040fe20000000024 */
[C---:B----4-:R-:W-:Y:S01]  /*4ee0*/  FFMA R36, R32.reuse, R28, R109 ;  /* 0x0000001c20247223 */ /* 0x050fe2000000006d */
        /* <DEDUP_REMOVED lines=32> */
[C---:B-1----:R-:W-:Y:S01]  /*50f0*/  FFMA R44, R20.reuse, R28, R91 ;  /* 0x0000001c142c7223 */ /* 0x042fe2000000005b */
        /* <DEDUP_REMOVED lines=34> */
[----:B------:R-:W-:Y:S01]  /*5320*/  ISETP.GE.U32.AND P1, PT, R80, R76, PT ;  /* 0x0000004c5000720c */ /* 0x000fe20003f26070 */
[----:B------:R-:W1:Y:S01]  /*5330*/  LDS.128 R16, [R77.X4+UR5+0x21f0] ;  /* 0x0021f0054d107984 */ /* 0x000e620008004c00 */
[----:B------:R-:W-:Y:S01]  /*5340*/  IADD3 R86, P2, R5, UR6, RZ ;  /* 0x0000000605567c10 */ /* 0x000fe2000ff5e0ff */
[C---:B------:R-:W-:Y:S01]  /*5350*/  FFMA R64, R56.reuse, R48, R111 ;  /* 0x0000003038407223 */ /* 0x040fe2000000006f */
[----:B------:R-:W-:Y:S01]  /*5360*/  IADD3 R88, P0, R9, UR6, RZ ;  /* 0x0000000609587c10 */ /* 0x000fe2000ff1e0ff */
[C---:B------:R-:W-:Y:S01]  /*5370*/  FFMA R66, R56.reuse, R40, R103 ;  /* 0x0000002838427223 */ /* 0x040fe20000000067 */
[----:B------:R-:W-:Y:S01]  /*5380*/  IADD3 R44, P3, R7, UR6, RZ ;  /* 0x00000006072c7c10 */ /* 0x000fe2000ff7e0ff */
[----:B------:R-:W-:Y:S01]  /*5390*/  FFMA R68, R56, R52, R105 ;  /* 0x0000003438447223 */ /* 0x000fe20000000069 */
[----:B------:R-:W-:Y:S01]  /*53a0*/  LEA R95, R0, R85, 0xe ;  /* 0x00000055005f7211 */ /* 0x000fe200078e70ff */
[----:B------:R-:W-:Y:S06]  /*53b0*/  BAR.SYNC 0x0 ;  /* 0x0000000000007b1d */ /* 0x000fec0000000000 */
[----:B------:R-:W-:Y:S01]  /*53c0*/  IADD3.X R87, R8, UR7, RZ, P2, !PT ;  /* 0x0000000708577c10 */ /* 0x000fe200097fe4ff */
[----:B------:R-:W-:Y:S01]  /*53d0*/  @!PT LDS RZ, [RZ] ;  /* 0x00000000fffff984 */ /* 0x000fe20000000800 */
[----:B------:R-:W-:Y:S01]  /*53e0*/  @!PT LDS RZ, [RZ] ;  /* 0x00000000fffff984 */ /* 0x000fe20000000800 */
[----:B------:R-:W-:Y:S01]  /*53f0*/  @!PT LDS RZ, [RZ] ;  /* 0x00000000fffff984 */ /* 0x000fe20000000800 */
[----:B------:R2:W-:Y:S01]  /*5400*/  LDGSTS.E.BYPASS.128 [R95], [R46.64], !P1 ;  /* 0x000000002e5f7fae */ /* 0x0005e2000c901c4a */
[----:B------:R-:W-:Y:S01]  /*5410*/  LEA R97, R0, R83, 0xe ;  /* 0x0000005300617211 */ /* 0x000fe200078e70ff */
[----:B------:R-:W-:Y:S01]  /*5420*/  FFMA R56, R56, R28, R107 ;  /* 0x0000001c38387223 */ /* 0x000fe2000000006b */
[----:B------:R-:W-:Y:S01]  /*5430*/  IADD3 R90, P2, R11, UR6, RZ ;  /* 0x000000060b5a7c10 */ /* 0x000fe2000ff5e0ff */
[----:B------:R-:W-:Y:S01]  /*5440*/  USHF.L.U32 UR5, UR4, 0xe, URZ ;  /* 0x0000000e04057899 */ /* 0x000fe2000800063f */
[----:B------:R-:W-:Y:S01]  /*5450*/  IADD3.X R89, R12, UR7, RZ, P0, !PT ;  /* 0x000000070c597c10 */ /* 0x000fe200087fe4ff */
[----:B------:R3:W-:Y:S01]  /*5460*/  LDGSTS.E.BYPASS.128 [R97], [R86.64], !P1 ;  /* 0x0000000056617fae */ /* 0x0007e2000c901c4a */
[----:B------:R-:W-:-:S02]  /*5470*/  LEA R70, R0, 0xc000, 0xd ;  /* 0x0000c00000467811 */ /* 0x000fc400078e68ff */
[----:B------:R-:W-:Y:S02]  /*5480*/  IADD3.X R45, R10, UR7, RZ, P3, !PT ;  /* 0x000000070a2d7c10 */ /* 0x000fe40009ffe4ff */
[C---:B------:R-:W-:Y:S01]  /*5490*/  LEA R99, R0.reuse, R81, 0xe ;  /* 0x0000005100637211 */ /* 0x040fe200078e70ff */
[----:B--2---:R-:W-:Y:S01]  /*54a0*/  FFMA R47, R57, R53, R68 ;  /* 0x00000035392f7223 */ /* 0x004fe20000000044 */
[----:B------:R-:W-:Y:S01]  /*54b0*/  IADD3 R92, P0, R13, UR6, RZ ;  /* 0x000000060d5c7c10 */ /* 0x000fe2000ff1e0ff */
[----:B------:R-:W-:Y:S01]  /*54c0*/  UIADD3 UR6, UP1, UR6, 0x80, URZ ;  /* 0x0000008006067890 */ /* 0x000fe2000ff3e03f */
[----:B------:R-:W-:Y:S01]  /*54d0*/  LEA R101, R0, R79, 0xe ;  /* 0x0000004f00657211 */ /* 0x000fe200078e70ff */
[----:B------:R2:W-:Y:S01]  /*54e0*/  LDGSTS.E.BYPASS.128 [R99], [R44.64], !P1 ;  /* 0x000000002c637fae */ /* 0x0005e2000c901c4a */
[----:B------:R-:W-:Y:S01]  /*54f0*/  IADD3.X R91, R14, UR7, RZ, P2, !PT ;  /* 0x000000070e5b7c10 */ /* 0x000fe200097fe4ff */
[----:B---3--:R-:W-:Y:S01]  /*5500*/  FFMA R87, R57, R41, R66 ;  /* 0x0000002939577223 */ /* 0x008fe20000000042 */
[----:B------:R-:W-:Y:S01]  /*5510*/  IADD3 R95, R85, R70, RZ ;  /* 0x00000046555f7210 */ /* 0x000fe20007ffe0ff */
[----:B------:R3:W-:Y:S01]  /*5520*/  LDGSTS.E.BYPASS.128 [R101], [R88.64], !P1 ;  /* 0x0000000058657fae */ /* 0x0007e2000c901c4a */
[----:B------:R-:W-:Y:S01]  /*5530*/  IADD3.X R93, R15, UR7, RZ, P0, !PT ;  /* 0x000000070f5d7c10 */ /* 0x000fe200087fe4ff */
[----:B------:R-:W-:Y:S01]  /*5540*/  FFMA R46, R58, R54, R47 ;  /* 0x000000363a2e7223 */ /* 0x000fe2000000002f */
[----:B------:R-:W-:Y:S01]  /*5550*/  IADD3 R97, R83, R70, RZ ;  /* 0x0000004653617210 */ /* 0x000fe20007ffe0ff */
[----:B------:R-:W0:Y:S01]  /*5560*/  LDGDEPBAR ;  /* 0x00000000000079af */ /* 0x000e220000000000 */
[----:B------:R-:W-:Y:S01]  /*5570*/  ISETP.GE.U32.AND P0, PT, R80, 0x8c, PT ;  /* 0x0000008c5000780c */ /* 0x000fe20003f06070 */
[C---:B-1----:R-:W-:Y:S01]  /*5580*/  FFMA R28, R16.reuse, R28, R65 ;  /* 0x0000001c101c7223 */ /* 0x042fe20000000041 */
[C---:B------:R-:W-:Y:S01]  /*5590*/  FFMA R52, R16.reuse, R52, R67 ;  /* 0x0000003410347223 */ /* 0x040fe20000000043 */
[----:B------:R3:W-:Y:S01]  /*55a0*/  LDGSTS.E.BYPASS.128 [R95], [R90.64], !P1 ;  /* 0x000000005a5f7fae */ /* 0x0007e2000c901c4a */
[C---:B------:R-:W-:Y:S01]  /*55b0*/  FFMA R48, R16.reuse, R48, R71 ;  /* 0x0000003010307223 */ /* 0x040fe20000000047 */
[----:B------:R-:W-:Y:S01]  /*55c0*/  FFMA R16, R16, R40, R69 ;  /* 0x0000002810107223 */ /* 0x000fe20000000045 */
[C---:B--2---:R-:W-:Y:S01]  /*55d0*/  FFMA R45, R57.reuse, R29, R56 ;  /* 0x0000001d392d7223 */ /* 0x044fe20000000038 */
[----:B------:R3:W-:Y:S01]  /*55e0*/  LDGSTS.E.BYPASS.128 [R97], [R92.64], !P1 ;  /* 0x000000005c617fae */ /* 0x0007e2000c901c4a */
[----:B------:R-:W-:Y:S01]  /*55f0*/  FFMA R57, R57, R49, R64 ;  /* 0x0000003139397223 */ /* 0x000fe20000000040 */
[C---:B------:R-:W-:Y:S01]  /*5600*/  FFMA R29, R17.reuse, R29, R28 ;  /* 0x0000001d111d7223 */ /* 0x040fe2000000001c */
[C---:B------:R-:W-:Y:S01]  /*5610*/  FFMA R53, R17.reuse, R53, R52 ;  /* 0x0000003511357223 */ /* 0x040fe20000000034 */
[----:B------:R-:W0:Y:S01]  /*5620*/  LDGDEPBAR ;  /* 0x00000000000079af */ /* 0x000e220000000000 */
[C---:B------:R-:W-:Y:S01]  /*5630*/  FFMA R49, R17.reuse, R49, R48 ;  /* 0x0000003111317223 */ /* 0x040fe20000000030 */
[----:B------:R-:W-:Y:S01]  /*5640*/  FFMA R17, R17, R41, R16 ;  /* 0x0000002911117223 */ /* 0x000fe20000000010 */
[C---:B------:R-:W-:Y:S01]  /*5650*/  FFMA R56, R58.reuse, R42, R87 ;  /* 0x0000002a3a387223 */ /* 0x040fe20000000057 */
[----:B------:R-:W-:Y:S01]  /*5660*/  FFMA R64, R58, R30, R45 ;  /* 0x0000001e3a407223 */ /* 0x000fe2000000002d */
[C---:B------:R-:W-:Y:S01]  /*5670*/  FFMA R28, R18.reuse, R50, R49 ;  /* 0x00000032121c7223 */ /* 0x040fe20000000031 */
[C---:B------:R-:W-:Y:S01]  /*5680*/  FFMA R42, R18.reuse, R42, R17 ;  /* 0x0000002a122a7223 */ /* 0x040fe20000000011 */
[----:B------:R-:W-:Y:S01]  /*5690*/  FFMA R54, R18, R54, R53 ;  /* 0x0000003612367223 */ /* 0x000fe20000000035 */
[----:B------:R-:W-:Y:S01]  /*56a0*/  FFMA R44, R58, R50, R57 ;  /* 0x000000323a2c7223 */ /* 0x000fe20000000039 */
[----:B------:R-:W-:Y:S01]  /*56b0*/  FFMA R18, R18, R30, R29 ;  /* 0x0000001e12127223 */ /* 0x000fe2000000001d */
[----:B------:R-:W-:Y:S01]  /*56c0*/  UIADD3.X UR7, URZ, UR7, URZ, UP1, !UPT ;  /* 0x000000073f077290 */ /* 0x000fe20008ffe43f */
        /* <DEDUP_REMOVED lines=8> */
[----:B------:R-:W-:-:S04]  /*5750*/  DEPBAR.LE SB0, 0x4 ;  /* 0x000081000000791a */ /* 0x000fc80000000000 */
[----:B------:R-:W-:Y:S06]  /*5760*/  BAR.SYNC 0x0 ;  /* 0x0000000000007b1d */ /* 0x000fec0000000000 */
[----:B---3--:R-:W-:Y:S01]  /*5770*/  @P0 CALL.REL.NOINC `(.L_x_0) ;  /* 0x0000001000000944 */ /* 0x008fe20003c00000 */
[----:B------:R-:W-:Y:S05]  /*5780*/  BRA `(.L_x_1) ;  /* 0xffffb6f000007947 */ /* 0x000fea000383ffff */
.L_x_0:
[----:B------:R-:W1:Y:S01]  /*5790*/  S2R R0, SR_TID.X ;  /* 0x0000000000007919 */ /* 0x000e620000002100 */
[----:B------:R-:W-:Y:S01]  /*57a0*/  ULDC UR4, c[0x0][0x180] ;  /* 0x0000600000047ab9 */ /* 0x000fe20000000800 */
[----:B------:R-:W-:-:S04]  /*57b0*/  DEPBAR.LE SB0, 0x0 ;  /* 0x000080000000791a */ /* 0x000fc80000000000 */
[----:B------:R-:W-:Y:S01]  /*57c0*/  UIMAD UR4, UR4, 0x32, URZ ;  /* 0x00000032040478a4 */ /* 0x000fe2000f8e023f */
[----:B------:R-:W-:Y:S01]  /*57d0*/  CS2R R52, SRZ ;  /* 0x0000000000347805 */ /* 0x000fe2000001ff00 */
[----:B------:R-:W-:Y:S01]  /*57e0*/  CS2R R54, SRZ ;  /* 0x0000000000367805 */ /* 0x000fe2000001ff00 */
[----:B-1----:R-:W-:Y:S02]  /*57f0*/  SHF.R.U32.HI R5, RZ, 0x4, R0 ;  /* 0x00000004ff057819 */ /* 0x002fe40000011600 */
[----:B------:R-:W-:Y:S02]  /*5800*/  SHF.L.U32 R0, R0, 0x2, RZ ;  /* 0x0000000200007819 */ /* 0x000fe400000006ff */
[----:B------:R-:W-:Y:S02]  /*5810*/  LOP3.LUT R5, R5, 0xf, RZ, 0xc0, !PT ;  /* 0x0000000f05057812 */ /* 0x000fe400078ec0ff */
[----:B------:R-:W-:-:S03]  /*5820*/  LOP3.LUT R3, R3, 0x3c, R0, 0xf8, !PT ;  /* 0x0000003c03037812 */ /* 0x000fc600078ef800 */
[----:B------:R-:W-:Y:S01]  /*5830*/  IMAD R78, R5, 0x110, R78 ;  /* 0x00000110054e7824 */ /* 0x000fe200078e024e */
[----:B------:R-:W-:Y:S01]  /*5840*/  ISETP.GE.AND P0, PT, R3, 0x80, PT ;  /* 0x000000800300780c */ /* 0x000fe20003f06270 */
[----:B------:R-:W-:Y:S06]  /*5850*/  BAR.SYNC 0x0 ;  /* 0x0000000000007b1d */ /* 0x000fec0000000000 */
[----:B------:R-:W-:Y:S01]  /*5860*/  SHF.L.U32 R0, R78, 0x2, RZ ;  /* 0x000000024e007819 */ /* 0x000fe200000006ff */
[----:B------:R-:W-:Y:S01]  /*5870*/  STS.128 [R78.X4], R72 ;  /* 0x000000484e007388 */ /* 0x000fe20000004c00 */
[----:B------:R-:W-:-:S03]  /*5880*/  ISETP.LT.AND P1, PT, R2, UR4, !P0 ;  /* 0x0000000402007c0c */ /* 0x000fc6000c721270 */
[----:B------:R-:W-:Y:S01]  /*5890*/  IMAD R65, R5, -0x330, R0 ;  /* 0xfffffcd005417824 */ /* 0x000fe200078e0200 */
[----:B------:R-:W-:Y:S01]  /*58a0*/  MOV R0, 0x4 ;  /* 0x0000000400007802 */ /* 0x000fe20000000f00 */
[----:B------:R-:W-:Y:S01]  /*58b0*/  STS.128 [R78.X4+0x110], R60 ;  /* 0x0001103c4e007388 */ /* 0x000fe20000004c00 */
[C---:B------:R-:W-:Y:S02]  /*58c0*/  LOP3.LUT R64, R2.reuse, 0x30, RZ, 0xfc, !PT ;  /* 0x0000003002407812 */ /* 0x040fe400078efcff */
[C---:B------:R-:W-:Y:S01]  /*58d0*/  LOP3.LUT R66, R2.reuse, 0x40, RZ, 0xfc, !PT ;  /* 0x0000004002427812 */ /* 0x040fe200078efcff */
[----:B------:R-:W-:Y:S01]  /*58e0*/  STS.128 [R78.X4+0x220], R36 ;  /* 0x000220244e007388 */ /* 0x000fe20000004c00 */
[C---:B------:R-:W-:Y:S02]  /*58f0*/  LOP3.LUT R68, R2.reuse, 0x50, RZ, 0xfc, !PT ;  /* 0x0000005002447812 */ /* 0x040fe400078efcff */
[----:B------:R-:W-:Y:S01]  /*5900*/  LOP3.LUT R70, R2, 0x60, RZ, 0xfc, !PT ;  /* 0x0000006002467812 */ /* 0x000fe200078efcff */
[----:B------:R-:W-:Y:S01]  /*5910*/  STS.128 [R78.X4+0x330], R32 ;  /* 0x000330204e007388 */ /* 0x000fe20000004c00 */
[----:B------:R-:W-:-:S03]  /*5920*/  P2R R4, PR, RZ, 0x2 ;  /* 0x00000002ff047803 */ /* 0x000fc60000000000 */
[----:B------:R-:W-:Y:S06]  /*5930*/  BAR.SYNC 0x0 ;  /* 0x0000000000007b1d */ /* 0x000fec0000000000 */
[----:B------:R-:W-:Y:S01]  /*5940*/  IMAD.WIDE R60, R3, R0, c[0x0][0x160] ;  /* 0x00005800033c7625 */ /* 0x000fe200078e0200 */
[----:B------:R-:W1:Y:S04]  /*5950*/  LDS.128 R48, [R65] ;  /* 0x0000000041307984 */ /* 0x000e680000000c00 */
[----:B------:R-:W2:Y:S04]  /*5960*/  LDS.128 R16, [R65+0x1100] ;  /* 0x0011000041107984 */ /* 0x000ea80000000c00 */
[----:B------:R-:W-:Y:S04]  /*5970*/  LDS.128 R12, [R65+0x2200] ;  /* 0x00220000410c7984 */ /* 0x000fe80000000c00 */
[----:B------:R-:W3:Y:S04]  /*5980*/  LDS.128 R8, [R65+0x3300] ;  /* 0x0033000041087984 */ /* 0x000ee80000000c00 */
[----:B------:R-:W-:Y:S06]  /*5990*/  BAR.SYNC 0x0 ;  /* 0x0000000000007b1d */ /* 0x000fec0000000000 */
[----:B------:R-:W-:Y:S04]  /*59a0*/  STS.128 [R78.X4], R24 ;  /* 0x000000184e007388 */ /* 0x000fe80000004c00 */
[----:B------:R-:W-:Y:S04]  /*59b0*/  STS.128 [R78.X4+0x110], R20 ;  /* 0x000110144e007388 */ /* 0x000fe80000004c00 */
[----:B------:R-:W-:Y:S04]  /*59c0*/  STS.128 [R78.X4+0x220], R44 ;  /* 0x0002202c4e007388 */ /* 0x000fe80000004c00 */
[----:B------:R-:W-:Y:S04]  /*59d0*/  STS.128 [R78.X4+0x330], R28 ;  /* 0x0003301c4e007388 */ /* 0x000fe80000004c00 */
[----:B------:R-:W-:Y:S06]  /*59e0*/  BAR.SYNC 0x0 ;  /* 0x0000000000007b1d */ /* 0x000fec0000000000 */
[----:B------:R4:W1:Y:S01]  /*59f0*/  @P1 LDG.E.EL.128 R52, [R60.64] ;  /* 0x0000000a3c341981 */ /* 0x000862000c2e1d00 */
[----:B------:R-:W-:Y:S01]  /*5a00*/  ISETP.LT.AND P4, PT, R64, UR4, !P0 ;  /* 0x0000000440007c0c */ /* 0x000fe2000c781270 */
[----:B------:R-:W-:Y:S01]  /*5a10*/  CS2R R36, SRZ ;  /* 0x0000000000247805 */ /* 0x000fe2000001ff00 */
[C---:B------:R-:W-:Y:S01]  /*5a20*/  LOP3.LUT R44, R2.reuse, 0x10, RZ, 0xfc, !PT ;  /* 0x00000010022c7812 */ /* 0x040fe200078efcff */
[----:B------:R-:W-:Y:S01]  /*5a30*/  CS2R R38, SRZ ;  /* 0x0000000000267805 */ /* 0x000fe2000001ff00 */
[----:B------:R-:W-:Y:S01]  /*5a40*/  LOP3.LUT R46, R2, 0x20, RZ, 0xfc, !PT ;  /* 0x00000020022e7812 */ /* 0x000fe200078efcff */
[----:B------:R-:W-:Y:S01]  /*5a50*/  CS2R R32, SRZ ;  /* 0x0000000000207805 */ /* 0x000fe2000001ff00 */
[----:B------:R-:W-:Y:S01]  /*5a60*/  ISETP.LT.AND P6, PT, R44, UR4, !P0 ;  /* 0x000000042c007c0c */ /* 0x000fe2000c7c1270 */
        /* <DEDUP_REMOVED lines=9> */
[----:B------:R-:W-:Y:S01]  /*5b00*/  LOP3.LUT R72, R2, 0x70, RZ, 0xfc, !PT ;  /* 0x0000007002487812 */ /* 0x000fe200078efcff */
[----:B------:R-:W-:Y:S01]  /*5b10*/  CS2R R24, SRZ ;  /* 0x0000000000187805 */ /* 0x000fe2000001ff00 */
[----:B------:R-:W-:Y:S01]  /*5b20*/  CS2R R26, SRZ ;  /* 0x00000000001a7805 */ /* 0x000fe2000001ff00 */
[----:B------:R-:W-:Y:S01]  /*5b30*/  CS2R R20, SRZ ;  /* 0x0000000000147805 */ /* 0x000fe2000001ff00 */
[----:B------:R-:W-:Y:S01]  /*5b40*/  CS2R R22, SRZ ;  /* 0x0000000000167805 */ /* 0x000fe2000001ff00 */
[----:B------:R4:W2:Y:S01]  /*5b50*/  @P6 LDG.E.EL.128 R36, [R60.64] ;  /* 0x0000000a3c246981 */ /* 0x0008a2000c2e1d00 */
[----:B------:R-:W-:-:S02]  /*5b60*/  ISETP.LT.AND P0, PT, R72, UR4, !P0 ;  /* 0x0000000448007c0c */ /* 0x000fc4000c701270 */
[----:B------:R-:W-:Y:S01]  /*5b70*/  P2R R45, PR, RZ, 0x40 ;  /* 0x00000040ff2d7803 */ /* 0x000fe20000000000 */
[----:B------:R4:W3:Y:S01]  /*5b80*/  @P4 LDG.E.EL.128 R32, [R60.64] ;  /* 0x0000000a3c204981 */ /* 0x0008e2000c2e1d00 */
[----:B------:R-:W-:-:S03]  /*5b90*/  ISETP.NE.AND P6, PT, R4, RZ, PT ;  /* 0x000000ff0400720c */ /* 0x000fc60003fc5270 */
[----:B------:R4:W5:Y:S04]  /*5ba0*/  @P5 LDG.E.EL.128 R40, [R60.64] ;  /* 0x0000000a3c285981 */ /* 0x000968000c2e1d00 */
[----:B------:R4:W5:Y:S01]  /*5bb0*/  @P3 LDG.E.EL.128 R28, [R60.64] ;  /* 0x0000000a3c1c3981 */ /* 0x000962000c2e1d00 */
[----:B------:R-:W-:-:S03]  /*5bc0*/  CS2R R4, SRZ ;  /* 0x0000000000047805 */ /* 0x000fc6000001ff00 */
[----:B------:R4:W5:Y:S01]  /*5bd0*/  @P2 LDG.E.EL.128 R24, [R60.64] ;  /* 0x0000000a3c182981 */ /* 0x000962000c2e1d00 */
[----:B------:R-:W-:-:S03]  /*5be0*/  CS2R R6, SRZ ;  /* 0x0000000000067805 */ /* 0x000fc6000001ff00 */
[----:B------:R4:W5:Y:S04]  /*5bf0*/  @P1 LDG.E.EL.128 R20, [R60.64] ;  /* 0x0000000a3c141981 */ /* 0x000968000c2e1d00 */
[----:B------:R4:W5:Y:S01]  /*5c00*/  @P0 LDG.E.EL.128 R4, [R60.64] ;  /* 0x0000000a3c040981 */ /* 0x000962000c2e1d00 */
[----:B------:R-:W-:-:S03]  /*5c10*/  LEA R63, R2, R3, 0x7 ;  /* 0x00000003023f7211 */ /* 0x000fc600078e38ff */
[----:B------:R-:W1:Y:S02]  /*5c20*/  LDS.128 R56, [R65] ;  /* 0x0000000041387984 */ /* 0x000e640000000c00 */
[----:B------:R-:W-:Y:S01]  /*5c30*/  IMAD.WIDE R62, R63, R0, c[0x0][0x178] ;  /* 0x00005e003f3e7625 */ /* 0x000fe200078e0200 */
[-C--:B------:R-:W-:Y:S02]  /*5c40*/  LEA R67, R46, R3.reuse, 0x7 ;  /* 0x000000032e437211 */ /* 0x080fe400078e38ff */
[-C--:B----4-:R-:W-:Y:S02]  /*5c50*/  LEA R61, R44, R3.reuse, 0x7 ;  /* 0x000000032c3d7211 */ /* 0x090fe400078e38ff */
[-C--:B------:R-:W-:Y:S02]  /*5c60*/  LEA R69, R64, R3.reuse, 0x7 ;  /* 0x0000000340457211 */ /* 0x080fe400078e38ff */
[-C--:B------:R-:W-:Y:S02]  /*5c70*/  LEA R71, R66, R3.reuse, 0x7 ;  /* 0x0000000342477211 */ /* 0x080fe400078e38ff */
[----:B------:R-:W-:-:S02]  /*5c80*/  LEA R73, R68, R3, 0x7 ;  /* 0x0000000344497211 */ /* 0x000fc400078e38ff */
[----:B------:R-:W-:Y:S01]  /*5c90*/  LEA R75, R70, R3, 0x7 ;  /* 0x00000003464b7211 */ /* 0x000fe200078e38ff */
[----:B-1----:R-:W-:Y:S01]  /*5ca0*/  FADD R76, R48, R52 ;  /* 0x00000034304c7221 */ /* 0x002fe20000000000 */
[----:B------:R-:W-:Y:S01]  /*5cb0*/  FADD R77, R49, R53 ;  /* 0x00000035314d7221 */ /* 0x000fe20000000000 */
[----:B------:R-:W-:Y:S01]  /*5cc0*/  FADD R78, R50, R54 ;  /* 0x00000036324e7221 */ /* 0x000fe20000000000 */
[----:B------:R-:W-:Y:S02]  /*5cd0*/  FADD R79, R51, R55 ;  /* 0x00000037334f7221 */ /* 0x000fe40000000000 */
[----:B------:R-:W1:Y:S04]  /*5ce0*/  LDS.128 R52, [R65+0x1100] ;  /* 0x0011000041347984 */ /* 0x000e680000000c00 */
[----:B------:R-:W4:Y:S04]  /*5cf0*/  LDS.128 R48, [R65+0x2200] ;  /* 0x0022000041307984 */ /* 0x000f280000000c00 */
[----:B------:R5:W-:Y:S01]  /*5d00*/  @P6 STG.E.128 [R62.64], R76 ;  /* 0x0000004c3e006986 */ /* 0x000be2000c101d0a */
[----:B------:R-:W-:-:S03]  /*5d10*/  ISETP.NE.AND P6, PT, R45, RZ, PT ;  /* 0x000000ff2d00720c */ /* 0x000fc60003fc5270 */
[----:B------:R-:W4:Y:S01]  /*5d20*/  LDS.128 R44, [R65+0x3300] ;  /* 0x00330000412c7984 */ /* 0x000f220000000c00 */
[----:B--2---:R-:W-:Y:S01]  /*5d30*/  FADD R36, R16, R36 ;  /* 0x0000002410247221 */ /* 0x004fe20000000000 */
[----:B------:R-:W-:Y:S01]  /*5d40*/  FADD R37, R17, R37 ;  /* 0x0000002511257221 */ /* 0x000fe20000000000 */
[----:B------:R-:W-:Y:S01]  /*5d50*/  FADD R38, R18, R38 ;  /* 0x0000002612267221 */ /* 0x000fe20000000000 */
[----:B------:R-:W-:Y:S01]  /*5d60*/  FADD R39, R19, R39 ;  /* 0x0000002713277221 */ /* 0x000fe20000000000 */
[----:B---3--:R-:W-:Y:S01]  /*5d70*/  FADD R32, R8, R32 ;  /* 0x0000002008207221 */ /* 0x008fe20000000000 */
[----:B------:R-:W-:Y:S01]  /*5d80*/  FADD R33, R9, R33 ;  /* 0x0000002109217221 */ /* 0x000fe20000000000 */
[----:B------:R-:W-:Y:S01]  /*5d90*/  FADD R34, R10, R34 ;  /* 0x000000220a227221 */ /* 0x000fe20000000000 */
[----:B------:R-:W-:Y:S01]  /*5da0*/  FADD R35, R11, R35 ;  /* 0x000000230b237221 */ /* 0x000fe20000000000 */
[----:B-----5:R-:W-:Y:S01]  /*5db0*/  LEA R63, R72, R3, 0x7 ;  /* 0x00000003483f7211 */ /* 0x020fe200078e38ff */
[-C--:B------:R-:W-:Y:S01]  /*5dc0*/  IMAD.WIDE R2, R61, R0.reuse, c[0x0][0x178] ;  /* 0x00005e003d027625 */ /* 0x080fe200078e0200 */
[----:B------:R-:W-:Y:S01]  /*5dd0*/  FADD R40, R12, R40 ;  /* 0x000000280c287221 */ /* 0x000fe20000000000 */
[----:B------:R-:W-:Y:S01]  /*5de0*/  FADD R41, R13, R41 ;  /* 0x000000290d297221 */ /* 0x000fe20000000000 */
[----:B------:R-:W-:Y:S01]  /*5df0*/  FADD R42, R14, R42 ;  /* 0x0000002a0e2a7221 */ /* 0x000fe20000000000 */
[----:B------:R-:W-:Y:S01]  /*5e00*/  FADD R43, R15, R43 ;  /* 0x0000002b0f2b7221 */ /* 0x000fe20000000000 */
[-C--:B------:R-:W-:Y:S01]  /*5e10*/  IMAD.WIDE R8, R67, R0.reuse, c[0x0][0x178] ;  /* 0x00005e0043087625 */ /* 0x080fe200078e0200 */
[----:B------:R-:W-:Y:S01]  /*5e20*/  FADD R28, R56, R28 ;  /* 0x0000001c381c7221 */ /* 0x000fe20000000000 */
[----:B------:R-:W-:Y:S01]  /*5e30*/  FADD R29, R57, R29 ;  /* 0x0000001d391d7221 */ /* 0x000fe20000000000 */
[----:B------:R-:W-:Y:S01]  /*5e40*/  FADD R30, R58, R30 ;  /* 0x0000001e3a1e7221 */ /* 0x000fe20000000000 */
[-C--:B------:R-:W-:Y:S01]  /*5e50*/  IMAD.WIDE R10, R69, R0.reuse, c[0x0][0x178] ;  /* 0x00005e00450a7625 */ /* 0x080fe200078e0200 */
[----:B------:R-:W-:Y:S01]  /*5e60*/  FADD R31, R59, R31 ;  /* 0x0000001f3b1f7221 */ /* 0x000fe20000000000 */
[----:B------:R2:W-:Y:S02]  /*5e70*/  @P6 STG.E.128 [R2.64], R36 ;  /* 0x0000002402006986 */ /* 0x0005e4000c101d0a */
[-C--:B------:R-:W-:Y:S01]  /*5e80*/  IMAD.WIDE R12, R71, R0.reuse, c[0x0][0x178] ;  /* 0x00005e00470c7625 */ /* 0x080fe200078e0200 */
[----:B-1----:R-:W-:Y:S01]  /*5e90*/  FADD R24, R52, R24 ;  /* 0x0000001834187221 */ /* 0x002fe20000000000 */
[----:B------:R-:W-:Y:S01]  /*5ea0*/  FADD R25, R53, R25 ;  /* 0x0000001935197221 */ /* 0x000fe20000000000 */
[----:B------:R-:W-:Y:S01]  /*5eb0*/  FADD R26, R54, R26 ;  /* 0x0000001a361a7221 */ /* 0x000fe20000000000 */
[----:B------:R-:W-:Y:S01]  /*5ec0*/  FADD R27, R55, R27 ;  /* 0x0000001b371b7221 */ /* 0x000fe20000000000 */
[-C--:B------:R-:W-:Y:S01]  /*5ed0*/  IMAD.WIDE R14, R73, R0.reuse, c[0x0][0x178] ;  /* 0x00005e00490e7625 */ /* 0x080fe200078e0200 */
[----:B----4-:R-:W-:Y:S01]  /*5ee0*/  FADD R20, R48, R20 ;  /* 0x0000001430147221 */ /* 0x010fe20000000000 */
[----:B------:R-:W-:Y:S01]  /*5ef0*/  FADD R21, R49, R21 ;  /* 0x0000001531157221 */ /* 0x000fe20000000000 */
[----:B------:R-:W-:Y:S01]  /*5f00*/  FADD R22, R50, R22 ;  /* 0x0000001632167221 */ /* 0x000fe20000000000 */
[----:B------:R-:W-:Y:S01]  /*5f10*/  FADD R23, R51, R23 ;  /* 0x0000001733177221 */ /* 0x000fe20000000000 */
[----:B------:R-:W-:Y:S01]  /*5f20*/  IMAD.WIDE R16, R75, R0, c[0x0][0x178] ;  /* 0x00005e004b107625 */ /* 0x000fe200078e0200 */
[----:B------:R1:W-:Y:S04]  /*5f30*/  @P5 STG.E.128 [R8.64], R40 ;  /* 0x0000002808005986 */ /* 0x0003e8000c101d0a */
[----:B------:R1:W-:Y:S04]  /*5f40*/  @P4 STG.E.128 [R10.64], R32 ;  /* 0x000000200a004986 */ /* 0x0003e8000c101d0a */
[----:B------:R1:W-:Y:S04]  /*5f50*/  @P3 STG.E.128 [R12.64], R28 ;  /* 0x0000001c0c003986 */ /* 0x0003e8000c101d0a */
[----:B------:R1:W-:Y:S01]  /*5f60*/  @P2 STG.E.128 [R14.64], R24 ;  /* 0x000000180e002986 */ /* 0x0003e2000c101d0a */
[----:B------:R-:W-:-:S03]  /*5f70*/  FADD R4, R44, R4 ;  /* 0x000000042c047221 */ /* 0x000fc60000000000 */
[----:B------:R1:W-:Y:S01]  /*5f80*/  @P1 STG.E.128 [R16.64], R20 ;  /* 0x0000001410001986 */ /* 0x0003e2000c101d0a */
[----:B------:R-:W-:Y:S01]  /*5f90*/  FADD R5, R45, R5 ;  /* 0x000000052d057221 */ /* 0x000fe20000000000 */
[----:B------:R-:W-:Y:S01]  /*5fa0*/  FADD R6, R46, R6 ;  /* 0x000000062e067221 */ /* 0x000fe20000000000 */
[----:B------:R-:W-:Y:S01]  /*5fb0*/  FADD R7, R47, R7 ;  /* 0x000000072f077221 */ /* 0x000fe20000000000 */
[----:B--2---:R-:W-:Y:S01]  /*5fc0*/  IMAD.WIDE R2, R63, R0, c[0x0][0x178] ;  /* 0x00005e003f027625 */ /* 0x004fe200078e0200 */
[----:B------:R-:W-:Y:S06]  /*5fd0*/  @!P0 EXIT ;  /* 0x000000000000894d */ /* 0x000fec0003800000 */
[----:B------:R-:W-:Y:S01]  /*5fe0*/  STG.E.128 [R2.64], R4 ;  /* 0x0000000402007986 */ /* 0x000fe2000c101d0a */
[----:B------:R-:W-:Y:S05]  /*5ff0*/  EXIT ;  /* 0x000000000000794d */ /* 0x000fea0003800000 */
.L_x_2:
[----:B------:R-:W-:-:S00]  /*6000*/  BRA `(.L_x_2) ;  /* 0xfffffff000007947 */ /* 0x000fc0000383ffff */
[----:B------:R-:W-:-:S00]  /*6010*/  NOP ;  /* 0x0000000000007918 */ /* 0x000fc00000000000 */
        /* <DEDUP_REMOVED lines=14> */
.L_x_3:


//--------------------- .nv.shared.triton_mm      --------------------------
	.section	.nv.shared.triton_mm,"aw",@nobits
	.align	16
